//
// Generated by NVIDIA NVVM Compiler
//
// Compiler Build ID: CL-36424714
// Cuda compilation tools, release 13.0, V13.0.88
// Based on NVVM 20.0.0
//

.version 9.0
.target sm_100
.address_size 64

	// .globl	_Z26extract_with_interpolationiPfS_S_iiii
// _ZZ23cuComputeDistanceGlobalPfiS_iiS_E8shared_A has been demoted
// _ZZ23cuComputeDistanceGlobalPfiS_iiS_E8shared_B has been demoted
// _ZZ23cuComputeDistanceGlobalPfiS_iiS_E7begin_A has been demoted
// _ZZ23cuComputeDistanceGlobalPfiS_iiS_E7begin_B has been demoted
// _ZZ23cuComputeDistanceGlobalPfiS_iiS_E6step_A has been demoted
// _ZZ23cuComputeDistanceGlobalPfiS_iiS_E6step_B has been demoted
// _ZZ23cuComputeDistanceGlobalPfiS_iiS_E5end_A has been demoted

.visible .entry _Z26extract_with_interpolationiPfS_S_iiii(
	.param .u32 _Z26extract_with_interpolationiPfS_S_iiii_param_0,
	.param .u64 .ptr .align 1 _Z26extract_with_interpolationiPfS_S_iiii_param_1,
	.param .u64 .ptr .align 1 _Z26extract_with_interpolationiPfS_S_iiii_param_2,
	.param .u64 .ptr .align 1 _Z26extract_with_interpolationiPfS_S_iiii_param_3,
	.param .u32 _Z26extract_with_interpolationiPfS_S_iiii_param_4,
	.param .u32 _Z26extract_with_interpolationiPfS_S_iiii_param_5,
	.param .u32 _Z26extract_with_interpolationiPfS_S_iiii_param_6,
	.param .u32 _Z26extract_with_interpolationiPfS_S_iiii_param_7
)
{
	.reg .pred 	%p<16>;
	.reg .b32 	%r<173>;
	.reg .b32 	%f<77>;
	.reg .b64 	%rd<78>;

	ld.param.u32 	%r70, [_Z26extract_with_interpolationiPfS_S_iiii_param_0];
	ld.param.u64 	%rd4, [_Z26extract_with_interpolationiPfS_S_iiii_param_1];
	ld.param.u64 	%rd5, [_Z26extract_with_interpolationiPfS_S_iiii_param_3];
	ld.param.u32 	%r71, [_Z26extract_with_interpolationiPfS_S_iiii_param_4];
	ld.param.u32 	%r72, [_Z26extract_with_interpolationiPfS_S_iiii_param_5];
	ld.param.u32 	%r73, [_Z26extract_with_interpolationiPfS_S_iiii_param_6];
	ld.param.u32 	%r74, [_Z26extract_with_interpolationiPfS_S_iiii_param_7];
	cvta.to.global.u64 	%rd1, %rd5;
	cvta.to.global.u64 	%rd2, %rd4;
	mov.u32 	%r75, %ctaid.x;
	mov.u32 	%r76, %ntid.x;
	mov.u32 	%r77, %tid.x;
	mad.lo.s32 	%r152, %r75, %r76, %r77;
	setp.ge.s32 	%p1, %r152, %r70;
	@%p1 bra 	$L__BB0_12;
	setp.lt.s32 	%p2, %r72, 1;
	@%p2 bra 	$L__BB0_12;
	mul.lo.s32 	%r78, %r74, %r73;
	shl.b32 	%r2, %r78, 2;
	add.s32 	%r85, %r74, -1;
	add.s32 	%r87, %r73, -1;
	mul.wide.s32 	%rd65, %r71, 4;
$L__BB0_3:
	ld.param.u64 	%rd77, [_Z26extract_with_interpolationiPfS_S_iiii_param_2];
	setp.lt.u32 	%p3, %r72, 4;
	div.s32 	%r4, %r152, %r71;
	mul.lo.s32 	%r5, %r4, %r72;
	shl.b32 	%r80, %r152, 1;
	cvta.to.global.u64 	%rd6, %rd77;
	mul.wide.s32 	%rd7, %r80, 4;
	add.s64 	%rd8, %rd6, %rd7;
	ld.global.f32 	%f5, [%rd8];
	ld.global.f32 	%f6, [%rd8+4];
	cvt.rmi.f32.f32 	%f7, %f5;
	cvt.rzi.s32.f32 	%r81, %f7;
	add.s32 	%r82, %r81, 1;
	cvt.rmi.f32.f32 	%f8, %f6;
	cvt.rzi.s32.f32 	%r83, %f8;
	add.s32 	%r84, %r83, 1;
	min.s32 	%r86, %r81, %r85;
	setp.gt.s32 	%p4, %r81, 0;
	selp.b32 	%r6, %r86, 0, %p4;
	min.s32 	%r88, %r83, %r87;
	setp.gt.s32 	%p5, %r83, 0;
	selp.b32 	%r7, %r88, 0, %p5;
	setp.lt.s32 	%p6, %r81, 0;
	min.s32 	%r89, %r82, %r85;
	selp.b32 	%r8, 0, %r89, %p6;
	setp.lt.s32 	%p7, %r83, 0;
	min.s32 	%r90, %r84, %r87;
	selp.b32 	%r9, 0, %r90, %p7;
	cvt.rn.f32.s32 	%f9, %r8;
	sub.f32 	%f10, %f9, %f5;
	cvt.rn.f32.s32 	%f11, %r6;
	sub.f32 	%f12, %f5, %f11;
	cvt.rn.f32.s32 	%f13, %r9;
	sub.f32 	%f14, %f13, %f6;
	cvt.rn.f32.s32 	%f15, %r7;
	sub.f32 	%f16, %f6, %f15;
	setp.eq.s32 	%p8, %r6, %r8;
	selp.f32 	%f17, 0f3F800000, %f10, %p8;
	selp.f32 	%f18, 0f00000000, %f12, %p8;
	setp.eq.s32 	%p9, %r7, %r9;
	selp.f32 	%f19, 0f3F800000, %f14, %p9;
	selp.f32 	%f20, 0f00000000, %f16, %p9;
	mul.f32 	%f1, %f17, %f19;
	mul.f32 	%f2, %f20, %f17;
	mul.f32 	%f3, %f18, %f19;
	mul.f32 	%f4, %f18, %f20;
	mul.lo.s32 	%r91, %r4, %r71;
	sub.s32 	%r10, %r152, %r91;
	mov.b32 	%r172, 0;
	@%p3 bra 	$L__BB0_6;
	and.b32  	%r92, %r72, 2147483644;
	neg.s32 	%r170, %r92;
	mul.lo.s32 	%r93, %r72, %r71;
	mad.lo.s32 	%r169, %r93, %r4, %r10;
	mad.lo.s32 	%r94, %r73, %r5, %r73;
	add.s32 	%r95, %r9, %r94;
	mul.lo.s32 	%r96, %r74, %r95;
	add.s32 	%r168, %r8, %r96;
	add.s32 	%r167, %r6, %r96;
	add.s32 	%r97, %r5, 2;
	mul.lo.s32 	%r98, %r73, %r97;
	add.s32 	%r99, %r9, %r98;
	mul.lo.s32 	%r100, %r74, %r99;
	add.s32 	%r166, %r8, %r100;
	add.s32 	%r165, %r6, %r100;
	add.s32 	%r101, %r5, 3;
	mul.lo.s32 	%r102, %r73, %r101;
	add.s32 	%r103, %r9, %r102;
	mul.lo.s32 	%r104, %r74, %r103;
	add.s32 	%r164, %r8, %r104;
	add.s32 	%r163, %r6, %r104;
	mul.lo.s32 	%r105, %r73, %r72;
	mul.lo.s32 	%r106, %r105, %r4;
	add.s32 	%r107, %r9, %r106;
	mul.lo.s32 	%r108, %r74, %r107;
	add.s32 	%r162, %r8, %r108;
	add.s32 	%r161, %r6, %r108;
	add.s32 	%r109, %r7, %r94;
	mul.lo.s32 	%r110, %r74, %r109;
	add.s32 	%r160, %r8, %r110;
	add.s32 	%r159, %r6, %r110;
	add.s32 	%r111, %r7, %r98;
	mul.lo.s32 	%r112, %r74, %r111;
	add.s32 	%r158, %r8, %r112;
	add.s32 	%r157, %r6, %r112;
	add.s32 	%r113, %r7, %r102;
	mul.lo.s32 	%r114, %r74, %r113;
	add.s32 	%r156, %r8, %r114;
	add.s32 	%r155, %r6, %r114;
	add.s32 	%r115, %r7, %r106;
	mul.lo.s32 	%r116, %r74, %r115;
	add.s32 	%r154, %r8, %r116;
	add.s32 	%r153, %r6, %r116;
$L__BB0_5:
	.pragma "nounroll";
	and.b32  	%r172, %r72, 2147483644;
	mul.wide.s32 	%rd9, %r153, 4;
	add.s64 	%rd10, %rd2, %rd9;
	ld.global.f32 	%f21, [%rd10];
	mul.wide.s32 	%rd11, %r161, 4;
	add.s64 	%rd12, %rd2, %rd11;
	ld.global.f32 	%f22, [%rd12];
	mul.f32 	%f23, %f2, %f22;
	fma.rn.f32 	%f24, %f1, %f21, %f23;
	mul.wide.s32 	%rd13, %r154, 4;
	add.s64 	%rd14, %rd2, %rd13;
	ld.global.f32 	%f25, [%rd14];
	fma.rn.f32 	%f26, %f3, %f25, %f24;
	mul.wide.s32 	%rd15, %r162, 4;
	add.s64 	%rd16, %rd2, %rd15;
	ld.global.f32 	%f27, [%rd16];
	fma.rn.f32 	%f28, %f4, %f27, %f26;
	mul.wide.s32 	%rd17, %r169, 4;
	add.s64 	%rd18, %rd1, %rd17;
	st.global.f32 	[%rd18], %f28;
	mul.wide.s32 	%rd19, %r159, 4;
	add.s64 	%rd20, %rd2, %rd19;
	ld.global.f32 	%f29, [%rd20];
	mul.wide.s32 	%rd21, %r167, 4;
	add.s64 	%rd22, %rd2, %rd21;
	ld.global.f32 	%f30, [%rd22];
	mul.f32 	%f31, %f2, %f30;
	fma.rn.f32 	%f32, %f1, %f29, %f31;
	mul.wide.s32 	%rd23, %r160, 4;
	add.s64 	%rd24, %rd2, %rd23;
	ld.global.f32 	%f33, [%rd24];
	fma.rn.f32 	%f34, %f3, %f33, %f32;
	mul.wide.s32 	%rd25, %r168, 4;
	add.s64 	%rd26, %rd2, %rd25;
	ld.global.f32 	%f35, [%rd26];
	fma.rn.f32 	%f36, %f4, %f35, %f34;
	add.s64 	%rd28, %rd18, %rd65;
	st.global.f32 	[%rd28], %f36;
	mul.wide.s32 	%rd29, %r157, 4;
	add.s64 	%rd30, %rd2, %rd29;
	ld.global.f32 	%f37, [%rd30];
	mul.wide.s32 	%rd31, %r165, 4;
	add.s64 	%rd32, %rd2, %rd31;
	ld.global.f32 	%f38, [%rd32];
	mul.f32 	%f39, %f2, %f38;
	fma.rn.f32 	%f40, %f1, %f37, %f39;
	mul.wide.s32 	%rd33, %r158, 4;
	add.s64 	%rd34, %rd2, %rd33;
	ld.global.f32 	%f41, [%rd34];
	fma.rn.f32 	%f42, %f3, %f41, %f40;
	mul.wide.s32 	%rd35, %r166, 4;
	add.s64 	%rd36, %rd2, %rd35;
	ld.global.f32 	%f43, [%rd36];
	fma.rn.f32 	%f44, %f4, %f43, %f42;
	add.s64 	%rd37, %rd28, %rd65;
	st.global.f32 	[%rd37], %f44;
	mul.wide.s32 	%rd38, %r155, 4;
	add.s64 	%rd39, %rd2, %rd38;
	ld.global.f32 	%f45, [%rd39];
	mul.wide.s32 	%rd40, %r163, 4;
	add.s64 	%rd41, %rd2, %rd40;
	ld.global.f32 	%f46, [%rd41];
	mul.f32 	%f47, %f2, %f46;
	fma.rn.f32 	%f48, %f1, %f45, %f47;
	mul.wide.s32 	%rd42, %r156, 4;
	add.s64 	%rd43, %rd2, %rd42;
	ld.global.f32 	%f49, [%rd43];
	fma.rn.f32 	%f50, %f3, %f49, %f48;
	mul.wide.s32 	%rd44, %r164, 4;
	add.s64 	%rd45, %rd2, %rd44;
	ld.global.f32 	%f51, [%rd45];
	fma.rn.f32 	%f52, %f4, %f51, %f50;
	add.s64 	%rd46, %rd37, %rd65;
	st.global.f32 	[%rd46], %f52;
	add.s32 	%r170, %r170, 4;
	shl.b32 	%r117, %r71, 2;
	add.s32 	%r169, %r169, %r117;
	add.s32 	%r168, %r168, %r2;
	add.s32 	%r167, %r167, %r2;
	add.s32 	%r166, %r166, %r2;
	add.s32 	%r165, %r165, %r2;
	add.s32 	%r164, %r164, %r2;
	add.s32 	%r163, %r163, %r2;
	add.s32 	%r162, %r162, %r2;
	add.s32 	%r161, %r161, %r2;
	add.s32 	%r160, %r160, %r2;
	add.s32 	%r159, %r159, %r2;
	add.s32 	%r158, %r158, %r2;
	add.s32 	%r157, %r157, %r2;
	add.s32 	%r156, %r156, %r2;
	add.s32 	%r155, %r155, %r2;
	add.s32 	%r154, %r154, %r2;
	add.s32 	%r153, %r153, %r2;
	setp.eq.s32 	%p10, %r170, 0;
	@%p10 bra 	$L__BB0_6;
	bra.uni 	$L__BB0_5;
$L__BB0_6:
	and.b32  	%r118, %r72, 3;
	setp.eq.s32 	%p11, %r118, 0;
	@%p11 bra 	$L__BB0_11;
	setp.eq.s32 	%p12, %r118, 1;
	@%p12 bra 	$L__BB0_9;
	add.s32 	%r119, %r172, %r5;
	mul.lo.s32 	%r120, %r119, %r73;
	add.s32 	%r121, %r120, %r7;
	mul.lo.s32 	%r122, %r121, %r74;
	add.s32 	%r123, %r122, %r6;
	mul.wide.s32 	%rd47, %r123, 4;
	add.s64 	%rd48, %rd2, %rd47;
	ld.global.f32 	%f53, [%rd48];
	add.s32 	%r124, %r120, %r9;
	mul.lo.s32 	%r125, %r124, %r74;
	add.s32 	%r126, %r125, %r6;
	mul.wide.s32 	%rd49, %r126, 4;
	add.s64 	%rd50, %rd2, %rd49;
	ld.global.f32 	%f54, [%rd50];
	mul.f32 	%f55, %f2, %f54;
	fma.rn.f32 	%f56, %f1, %f53, %f55;
	add.s32 	%r127, %r122, %r8;
	mul.wide.s32 	%rd51, %r127, 4;
	add.s64 	%rd52, %rd2, %rd51;
	ld.global.f32 	%f57, [%rd52];
	fma.rn.f32 	%f58, %f3, %f57, %f56;
	add.s32 	%r128, %r125, %r8;
	mul.wide.s32 	%rd53, %r128, 4;
	add.s64 	%rd54, %rd2, %rd53;
	ld.global.f32 	%f59, [%rd54];
	fma.rn.f32 	%f60, %f4, %f59, %f58;
	mad.lo.s32 	%r129, %r119, %r71, %r10;
	mul.wide.s32 	%rd55, %r129, 4;
	add.s64 	%rd56, %rd1, %rd55;
	st.global.f32 	[%rd56], %f60;
	add.s32 	%r130, %r121, %r73;
	mul.lo.s32 	%r131, %r130, %r74;
	add.s32 	%r132, %r131, %r6;
	mul.wide.s32 	%rd57, %r132, 4;
	add.s64 	%rd58, %rd2, %rd57;
	ld.global.f32 	%f61, [%rd58];
	add.s32 	%r133, %r124, %r73;
	mul.lo.s32 	%r134, %r133, %r74;
	add.s32 	%r135, %r134, %r6;
	mul.wide.s32 	%rd59, %r135, 4;
	add.s64 	%rd60, %rd2, %rd59;
	ld.global.f32 	%f62, [%rd60];
	mul.f32 	%f63, %f2, %f62;
	fma.rn.f32 	%f64, %f1, %f61, %f63;
	add.s32 	%r136, %r131, %r8;
	mul.wide.s32 	%rd61, %r136, 4;
	add.s64 	%rd62, %rd2, %rd61;
	ld.global.f32 	%f65, [%rd62];
	fma.rn.f32 	%f66, %f3, %f65, %f64;
	add.s32 	%r137, %r134, %r8;
	mul.wide.s32 	%rd63, %r137, 4;
	add.s64 	%rd64, %rd2, %rd63;
	ld.global.f32 	%f67, [%rd64];
	fma.rn.f32 	%f68, %f4, %f67, %f66;
	add.s64 	%rd66, %rd56, %rd65;
	st.global.f32 	[%rd66], %f68;
	add.s32 	%r172, %r172, 2;
$L__BB0_9:
	and.b32  	%r138, %r72, 1;
	setp.eq.b32 	%p13, %r138, 1;
	not.pred 	%p14, %p13;
	@%p14 bra 	$L__BB0_11;
	add.s32 	%r139, %r172, %r5;
	mul.lo.s32 	%r140, %r139, %r73;
	add.s32 	%r141, %r140, %r7;
	mul.lo.s32 	%r142, %r141, %r74;
	add.s32 	%r143, %r142, %r6;
	mul.wide.s32 	%rd67, %r143, 4;
	add.s64 	%rd68, %rd2, %rd67;
	ld.global.f32 	%f69, [%rd68];
	add.s32 	%r144, %r140, %r9;
	mul.lo.s32 	%r145, %r144, %r74;
	add.s32 	%r146, %r145, %r6;
	mul.wide.s32 	%rd69, %r146, 4;
	add.s64 	%rd70, %rd2, %rd69;
	ld.global.f32 	%f70, [%rd70];
	mul.f32 	%f71, %f2, %f70;
	fma.rn.f32 	%f72, %f1, %f69, %f71;
	add.s32 	%r147, %r142, %r8;
	mul.wide.s32 	%rd71, %r147, 4;
	add.s64 	%rd72, %rd2, %rd71;
	ld.global.f32 	%f73, [%rd72];
	fma.rn.f32 	%f74, %f3, %f73, %f72;
	add.s32 	%r148, %r145, %r8;
	mul.wide.s32 	%rd73, %r148, 4;
	add.s64 	%rd74, %rd2, %rd73;
	ld.global.f32 	%f75, [%rd74];
	fma.rn.f32 	%f76, %f4, %f75, %f74;
	mad.lo.s32 	%r149, %r139, %r71, %r10;
	mul.wide.s32 	%rd75, %r149, 4;
	add.s64 	%rd76, %rd1, %rd75;
	st.global.f32 	[%rd76], %f76;
$L__BB0_11:
	mov.u32 	%r150, %ntid.x;
	mov.u32 	%r151, %nctaid.x;
	mad.lo.s32 	%r152, %r150, %r151, %r152;
	setp.lt.s32 	%p15, %r152, %r70;
	@%p15 bra 	$L__BB0_3;
$L__BB0_12:
	ret;

}
	// .globl	_Z23cuComputeDistanceGlobalPfiS_iiS_
.visible .entry _Z23cuComputeDistanceGlobalPfiS_iiS_(
	.param .u64 .ptr .align 1 _Z23cuComputeDistanceGlobalPfiS_iiS__param_0,
	.param .u32 _Z23cuComputeDistanceGlobalPfiS_iiS__param_1,
	.param .u64 .ptr .align 1 _Z23cuComputeDistanceGlobalPfiS_iiS__param_2,
	.param .u32 _Z23cuComputeDistanceGlobalPfiS_iiS__param_3,
	.param .u32 _Z23cuComputeDistanceGlobalPfiS_iiS__param_4,
	.param .u64 .ptr .align 1 _Z23cuComputeDistanceGlobalPfiS_iiS__param_5
)
{
	.reg .pred 	%p<13>;
	.reg .b32 	%r<48>;
	.reg .b32 	%f<83>;
	.reg .b64 	%rd<13>;
	// demoted variable
	.shared .align 4 .b8 _ZZ23cuComputeDistanceGlobalPfiS_iiS_E8shared_A[1024];
	// demoted variable
	.shared .align 4 .b8 _ZZ23cuComputeDistanceGlobalPfiS_iiS_E8shared_B[1024];
	// demoted variable
	.shared .align 4 .u32 _ZZ23cuComputeDistanceGlobalPfiS_iiS_E7begin_A;
	// demoted variable
	.shared .align 4 .u32 _ZZ23cuComputeDistanceGlobalPfiS_iiS_E7begin_B;
	// demoted variable
	.shared .align 4 .u32 _ZZ23cuComputeDistanceGlobalPfiS_iiS_E6step_A;
	// demoted variable
	.shared .align 4 .u32 _ZZ23cuComputeDistanceGlobalPfiS_iiS_E6step_B;
	// demoted variable
	.shared .align 4 .u32 _ZZ23cuComputeDistanceGlobalPfiS_iiS_E5end_A;
	ld.param.u64 	%rd3, [_Z23cuComputeDistanceGlobalPfiS_iiS__param_0];
	ld.param.u32 	%r18, [_Z23cuComputeDistanceGlobalPfiS_iiS__param_1];
	ld.param.u64 	%rd4, [_Z23cuComputeDistanceGlobalPfiS_iiS__param_2];
	ld.param.u32 	%r19, [_Z23cuComputeDistanceGlobalPfiS_iiS__param_3];
	ld.param.u32 	%r20, [_Z23cuComputeDistanceGlobalPfiS_iiS__param_4];
	ld.param.u64 	%rd5, [_Z23cuComputeDistanceGlobalPfiS_iiS__param_5];
	mov.u32 	%r1, %tid.x;
	mov.u32 	%r2, %tid.y;
	mov.u32 	%r21, %ctaid.y;
	shl.b32 	%r47, %r21, 4;
	st.shared.u32 	[_ZZ23cuComputeDistanceGlobalPfiS_iiS_E7begin_A], %r47;
	mov.u32 	%r22, %ctaid.x;
	shl.b32 	%r46, %r22, 4;
	st.shared.u32 	[_ZZ23cuComputeDistanceGlobalPfiS_iiS_E7begin_B], %r46;
	shl.b32 	%r23, %r18, 4;
	st.shared.u32 	[_ZZ23cuComputeDistanceGlobalPfiS_iiS_E6step_A], %r23;
	shl.b32 	%r24, %r19, 4;
	st.shared.u32 	[_ZZ23cuComputeDistanceGlobalPfiS_iiS_E6step_B], %r24;
	add.s32 	%r25, %r20, -1;
	mul.lo.s32 	%r26, %r25, %r18;
	add.s32 	%r27, %r47, %r26;
	st.shared.u32 	[_ZZ23cuComputeDistanceGlobalPfiS_iiS_E5end_A], %r27;
	add.s32 	%r5, %r46, %r1;
	add.s32 	%r6, %r47, %r2;
	setp.lt.s32 	%p2, %r26, 0;
	mov.f32 	%f81, 0f00000000;
	@%p2 bra 	$L__BB1_11;
	setp.lt.s32 	%p3, %r6, %r18;
	setp.lt.s32 	%p4, %r5, %r19;
	shl.b32 	%r28, %r2, 6;
	mov.u32 	%r29, _ZZ23cuComputeDistanceGlobalPfiS_iiS_E8shared_A;
	add.s32 	%r30, %r29, %r28;
	shl.b32 	%r31, %r1, 2;
	add.s32 	%r7, %r30, %r31;
	mov.u32 	%r32, _ZZ23cuComputeDistanceGlobalPfiS_iiS_E8shared_B;
	add.s32 	%r12, %r32, %r31;
	add.s32 	%r8, %r12, %r28;
	mad.lo.s32 	%r9, %r18, %r2, %r1;
	mad.lo.s32 	%r10, %r19, %r2, %r1;
	and.pred  	%p1, %p3, %p4;
	mad.lo.s32 	%r11, %r2, -60, %r30;
	add.s32 	%r13, %r47, %r1;
	cvta.to.global.u64 	%rd1, %rd3;
	cvta.to.global.u64 	%rd2, %rd4;
	mov.f32 	%f81, 0f00000000;
	not.pred 	%p8, %p1;
$L__BB1_2:
	div.s32 	%r33, %r47, %r18;
	add.s32 	%r34, %r33, %r2;
	setp.ge.s32 	%p5, %r34, %r20;
	mov.f32 	%f80, 0f00000000;
	@%p5 bra 	$L__BB1_7;
	setp.ge.s32 	%p6, %r13, %r18;
	mov.f32 	%f79, 0f00000000;
	@%p6 bra 	$L__BB1_5;
	add.s32 	%r36, %r9, %r47;
	mul.wide.s32 	%rd6, %r36, 4;
	add.s64 	%rd7, %rd1, %rd6;
	ld.global.f32 	%f79, [%rd7];
$L__BB1_5:
	setp.ge.s32 	%p7, %r5, %r19;
	st.shared.f32 	[%r7], %f79;
	@%p7 bra 	$L__BB1_8;
	add.s32 	%r37, %r10, %r46;
	mul.wide.s32 	%rd8, %r37, 4;
	add.s64 	%rd9, %rd2, %rd8;
	ld.global.f32 	%f80, [%rd9];
	bra.uni 	$L__BB1_8;
$L__BB1_7:
	mov.b32 	%r35, 0;
	st.shared.u32 	[%r7], %r35;
$L__BB1_8:
	st.shared.f32 	[%r8], %f80;
	bar.sync 	0;
	@%p8 bra 	$L__BB1_10;
	ld.shared.f32 	%f14, [%r11];
	ld.shared.f32 	%f15, [%r12];
	sub.f32 	%f16, %f14, %f15;
	fma.rn.f32 	%f17, %f16, %f16, %f81;
	ld.shared.f32 	%f18, [%r11+64];
	ld.shared.f32 	%f19, [%r12+64];
	sub.f32 	%f20, %f18, %f19;
	fma.rn.f32 	%f21, %f20, %f20, %f17;
	ld.shared.f32 	%f22, [%r11+128];
	ld.shared.f32 	%f23, [%r12+128];
	sub.f32 	%f24, %f22, %f23;
	fma.rn.f32 	%f25, %f24, %f24, %f21;
	ld.shared.f32 	%f26, [%r11+192];
	ld.shared.f32 	%f27, [%r12+192];
	sub.f32 	%f28, %f26, %f27;
	fma.rn.f32 	%f29, %f28, %f28, %f25;
	ld.shared.f32 	%f30, [%r11+256];
	ld.shared.f32 	%f31, [%r12+256];
	sub.f32 	%f32, %f30, %f31;
	fma.rn.f32 	%f33, %f32, %f32, %f29;
	ld.shared.f32 	%f34, [%r11+320];
	ld.shared.f32 	%f35, [%r12+320];
	sub.f32 	%f36, %f34, %f35;
	fma.rn.f32 	%f37, %f36, %f36, %f33;
	ld.shared.f32 	%f38, [%r11+384];
	ld.shared.f32 	%f39, [%r12+384];
	sub.f32 	%f40, %f38, %f39;
	fma.rn.f32 	%f41, %f40, %f40, %f37;
	ld.shared.f32 	%f42, [%r11+448];
	ld.shared.f32 	%f43, [%r12+448];
	sub.f32 	%f44, %f42, %f43;
	fma.rn.f32 	%f45, %f44, %f44, %f41;
	ld.shared.f32 	%f46, [%r11+512];
	ld.shared.f32 	%f47, [%r12+512];
	sub.f32 	%f48, %f46, %f47;
	fma.rn.f32 	%f49, %f48, %f48, %f45;
	ld.shared.f32 	%f50, [%r11+576];
	ld.shared.f32 	%f51, [%r12+576];
	sub.f32 	%f52, %f50, %f51;
	fma.rn.f32 	%f53, %f52, %f52, %f49;
	ld.shared.f32 	%f54, [%r11+640];
	ld.shared.f32 	%f55, [%r12+640];
	sub.f32 	%f56, %f54, %f55;
	fma.rn.f32 	%f57, %f56, %f56, %f53;
	ld.shared.f32 	%f58, [%r11+704];
	ld.shared.f32 	%f59, [%r12+704];
	sub.f32 	%f60, %f58, %f59;
	fma.rn.f32 	%f61, %f60, %f60, %f57;
	ld.shared.f32 	%f62, [%r11+768];
	ld.shared.f32 	%f63, [%r12+768];
	sub.f32 	%f64, %f62, %f63;
	fma.rn.f32 	%f65, %f64, %f64, %f61;
	ld.shared.f32 	%f66, [%r11+832];
	ld.shared.f32 	%f67, [%r12+832];
	sub.f32 	%f68, %f66, %f67;
	fma.rn.f32 	%f69, %f68, %f68, %f65;
	ld.shared.f32 	%f70, [%r11+896];
	ld.shared.f32 	%f71, [%r12+896];
	sub.f32 	%f72, %f70, %f71;
	fma.rn.f32 	%f73, %f72, %f72, %f69;
	ld.shared.f32 	%f74, [%r11+960];
	ld.shared.f32 	%f75, [%r12+960];
	sub.f32 	%f76, %f74, %f75;
	fma.rn.f32 	%f81, %f76, %f76, %f73;
$L__BB1_10:
	bar.sync 	0;
	ld.shared.u32 	%r38, [_ZZ23cuComputeDistanceGlobalPfiS_iiS_E6step_A];
	add.s32 	%r47, %r38, %r47;
	ld.shared.u32 	%r39, [_ZZ23cuComputeDistanceGlobalPfiS_iiS_E6step_B];
	add.s32 	%r46, %r39, %r46;
	ld.shared.u32 	%r40, [_ZZ23cuComputeDistanceGlobalPfiS_iiS_E5end_A];
	setp.le.s32 	%p9, %r47, %r40;
	@%p9 bra 	$L__BB1_2;
$L__BB1_11:
	setp.ge.s32 	%p10, %r6, %r18;
	setp.ge.s32 	%p11, %r5, %r19;
	or.pred  	%p12, %p10, %p11;
	@%p12 bra 	$L__BB1_13;
	ld.shared.u32 	%r41, [_ZZ23cuComputeDistanceGlobalPfiS_iiS_E7begin_A];
	add.s32 	%r42, %r41, %r2;
	ld.shared.u32 	%r43, [_ZZ23cuComputeDistanceGlobalPfiS_iiS_E7begin_B];
	add.s32 	%r44, %r43, %r1;
	mad.lo.s32 	%r45, %r42, %r19, %r44;
	cvta.to.global.u64 	%rd10, %rd5;
	mul.wide.s32 	%rd11, %r45, 4;
	add.s64 	%rd12, %rd10, %rd11;
	st.global.f32 	[%rd12], %f81;
$L__BB1_13:
	ret;

}
	// .globl	_Z15cuInsertionSortPfPiiii
.visible .entry _Z15cuInsertionSortPfPiiii(
	.param .u64 .ptr .align 1 _Z15cuInsertionSortPfPiiii_param_0,
	.param .u64 .ptr .align 1 _Z15cuInsertionSortPfPiiii_param_1,
	.param .u32 _Z15cuInsertionSortPfPiiii_param_2,
	.param .u32 _Z15cuInsertionSortPfPiiii_param_3,
	.param .u32 _Z15cuInsertionSortPfPiiii_param_4
)
{
	.reg .pred 	%p<35>;
	.reg .b32 	%r<151>;
	.reg .b32 	%f<56>;
	.reg .b64 	%rd<93>;

	ld.param.u64 	%rd24, [_Z15cuInsertionSortPfPiiii_param_0];
	ld.param.u64 	%rd25, [_Z15cuInsertionSortPfPiiii_param_1];
	ld.param.u32 	%r68, [_Z15cuInsertionSortPfPiiii_param_2];
	ld.param.u32 	%r69, [_Z15cuInsertionSortPfPiiii_param_3];
	ld.param.u32 	%r70, [_Z15cuInsertionSortPfPiiii_param_4];
	mov.u32 	%r71, %ctaid.x;
	mov.u32 	%r72, %ntid.x;
	mov.u32 	%r73, %tid.x;
	mad.lo.s32 	%r1, %r71, %r72, %r73;
	setp.ge.u32 	%p1, %r1, %r68;
	@%p1 bra 	$L__BB2_50;
	cvta.to.global.u64 	%rd26, %rd24;
	cvta.to.global.u64 	%rd27, %rd25;
	mul.wide.u32 	%rd28, %r1, 4;
	add.s64 	%rd1, %rd26, %rd28;
	add.s64 	%rd2, %rd27, %rd28;
	ld.global.f32 	%f49, [%rd1];
	mov.b32 	%r74, 0;
	st.global.u32 	[%rd2], %r74;
	setp.lt.s32 	%p2, %r70, 2;
	@%p2 bra 	$L__BB2_18;
	add.s32 	%r2, %r70, -2;
	shl.b32 	%r3, %r68, 2;
	mov.b32 	%r127, 1;
	mov.b32 	%r128, 0;
	mul.wide.s32 	%rd41, %r68, 4;
$L__BB2_3:
	mov.u32 	%r5, %r127;
	mul.lo.s32 	%r77, %r5, %r68;
	cvt.s64.s32 	%rd92, %r77;
	mul.wide.s32 	%rd29, %r77, 4;
	add.s64 	%rd4, %rd1, %rd29;
	ld.global.f32 	%f3, [%rd4];
	setp.geu.f32 	%p3, %f3, %f49;
	@%p3 bra 	$L__BB2_17;
	add.s32 	%r6, %r5, -1;
	setp.lt.u32 	%p4, %r5, 2;
	mov.u32 	%r130, %r6;
	@%p4 bra 	$L__BB2_8;
	mov.b32 	%r129, 0;
$L__BB2_6:
	mul.lo.s32 	%r79, %r129, %r68;
	mul.wide.s32 	%rd30, %r79, 4;
	add.s64 	%rd31, %rd1, %rd30;
	ld.global.f32 	%f28, [%rd31];
	setp.gt.f32 	%p5, %f28, %f3;
	mov.u32 	%r130, %r129;
	@%p5 bra 	$L__BB2_8;
	add.s32 	%r129, %r129, 1;
	setp.ne.s32 	%p6, %r129, %r128;
	mov.u32 	%r130, %r6;
	@%p6 bra 	$L__BB2_6;
$L__BB2_8:
	setp.le.u32 	%p7, %r5, %r130;
	@%p7 bra 	$L__BB2_16;
	sub.s32 	%r80, %r5, %r130;
	and.b32  	%r10, %r80, 3;
	setp.eq.s32 	%p8, %r10, 0;
	mov.u32 	%r131, %r5;
	@%p8 bra 	$L__BB2_13;
	cvt.u32.u64 	%r81, %rd92;
	sub.s32 	%r11, %r81, %r68;
	mul.wide.s32 	%rd32, %r11, 4;
	add.s64 	%rd5, %rd1, %rd32;
	ld.global.f32 	%f29, [%rd5];
	st.global.f32 	[%rd4], %f29;
	add.s64 	%rd6, %rd2, %rd32;
	ld.global.u32 	%r82, [%rd6];
	add.s64 	%rd34, %rd6, %rd41;
	st.global.u32 	[%rd34], %r82;
	setp.eq.s32 	%p9, %r10, 1;
	mov.u32 	%r131, %r6;
	@%p9 bra 	$L__BB2_13;
	add.s32 	%r131, %r5, -2;
	sub.s32 	%r13, %r11, %r68;
	mul.wide.s32 	%rd35, %r13, 4;
	add.s64 	%rd7, %rd1, %rd35;
	ld.global.f32 	%f30, [%rd7];
	st.global.f32 	[%rd5], %f30;
	add.s64 	%rd8, %rd2, %rd35;
	ld.global.u32 	%r83, [%rd8];
	st.global.u32 	[%rd6], %r83;
	setp.eq.s32 	%p10, %r10, 2;
	@%p10 bra 	$L__BB2_13;
	add.s32 	%r131, %r5, -3;
	sub.s32 	%r84, %r13, %r68;
	mul.wide.s32 	%rd36, %r84, 4;
	add.s64 	%rd37, %rd1, %rd36;
	ld.global.f32 	%f31, [%rd37];
	st.global.f32 	[%rd7], %f31;
	add.s64 	%rd38, %rd2, %rd36;
	ld.global.u32 	%r85, [%rd38];
	st.global.u32 	[%rd8], %r85;
$L__BB2_13:
	sub.s32 	%r86, %r128, %r130;
	setp.lt.u32 	%p11, %r86, 3;
	@%p11 bra 	$L__BB2_16;
	add.s32 	%r87, %r131, -3;
	mul.lo.s32 	%r135, %r68, %r87;
	add.s32 	%r88, %r131, -4;
	mul.lo.s32 	%r134, %r68, %r88;
	add.s32 	%r89, %r131, -2;
	mul.lo.s32 	%r133, %r68, %r89;
	add.s32 	%r90, %r131, -1;
	mul.lo.s32 	%r132, %r68, %r90;
$L__BB2_15:
	mul.wide.s32 	%rd39, %r132, 4;
	add.s64 	%rd40, %rd1, %rd39;
	ld.global.f32 	%f32, [%rd40];
	add.s64 	%rd42, %rd40, %rd41;
	st.global.f32 	[%rd42], %f32;
	add.s64 	%rd43, %rd2, %rd39;
	ld.global.u32 	%r91, [%rd43];
	add.s64 	%rd44, %rd43, %rd41;
	st.global.u32 	[%rd44], %r91;
	mul.wide.s32 	%rd45, %r133, 4;
	add.s64 	%rd46, %rd1, %rd45;
	ld.global.f32 	%f33, [%rd46];
	st.global.f32 	[%rd40], %f33;
	add.s64 	%rd47, %rd2, %rd45;
	ld.global.u32 	%r92, [%rd47];
	st.global.u32 	[%rd43], %r92;
	mul.wide.s32 	%rd48, %r135, 4;
	add.s64 	%rd49, %rd1, %rd48;
	ld.global.f32 	%f34, [%rd49];
	st.global.f32 	[%rd46], %f34;
	add.s64 	%rd50, %rd2, %rd48;
	ld.global.u32 	%r93, [%rd50];
	st.global.u32 	[%rd47], %r93;
	add.s32 	%r131, %r131, -4;
	mul.wide.s32 	%rd51, %r134, 4;
	add.s64 	%rd52, %rd1, %rd51;
	ld.global.f32 	%f35, [%rd52];
	st.global.f32 	[%rd49], %f35;
	add.s64 	%rd53, %rd2, %rd51;
	ld.global.u32 	%r94, [%rd53];
	st.global.u32 	[%rd50], %r94;
	sub.s32 	%r135, %r135, %r3;
	sub.s32 	%r134, %r134, %r3;
	sub.s32 	%r133, %r133, %r3;
	sub.s32 	%r132, %r132, %r3;
	setp.gt.s32 	%p12, %r131, %r130;
	@%p12 bra 	$L__BB2_15;
$L__BB2_16:
	mul.lo.s32 	%r95, %r130, %r68;
	cvt.s64.s32 	%rd92, %r95;
	mul.wide.s32 	%rd54, %r95, 4;
	add.s64 	%rd55, %rd1, %rd54;
	st.global.f32 	[%rd55], %f3;
$L__BB2_17:
	shl.b64 	%rd56, %rd92, 2;
	add.s64 	%rd57, %rd2, %rd56;
	st.global.u32 	[%rd57], %r5;
	ld.global.f32 	%f49, [%rd4];
	add.s32 	%r127, %r5, 1;
	setp.ne.s32 	%p13, %r128, %r2;
	mov.u32 	%r128, %r5;
	@%p13 bra 	$L__BB2_3;
$L__BB2_18:
	add.s32 	%r31, %r70, -1;
	mul.lo.s32 	%r32, %r31, %r68;
	setp.ge.s32 	%p14, %r70, %r69;
	@%p14 bra 	$L__BB2_50;
	setp.lt.s32 	%p15, %r70, 2;
	mul.wide.s32 	%rd58, %r32, 4;
	add.s64 	%rd11, %rd1, %rd58;
	@%p15 bra 	$L__BB2_34;
	add.s32 	%r33, %r70, -2;
	sub.s32 	%r101, %r32, %r68;
	mul.wide.s32 	%rd64, %r101, 4;
	add.s64 	%rd12, %rd1, %rd64;
	add.s64 	%rd13, %rd2, %rd64;
	mul.wide.s32 	%rd14, %r68, 4;
	sub.s32 	%r102, %r101, %r68;
	mul.wide.s32 	%rd65, %r102, 4;
	add.s64 	%rd15, %rd1, %rd65;
	add.s64 	%rd16, %rd2, %rd65;
	sub.s32 	%r103, %r102, %r68;
	mul.wide.s32 	%rd66, %r103, 4;
	add.s64 	%rd17, %rd1, %rd66;
	add.s64 	%rd18, %rd2, %rd66;
	mov.u32 	%r137, %r70;
$L__BB2_21:
	mul.lo.s32 	%r104, %r137, %r68;
	mul.wide.s32 	%rd67, %r104, 4;
	add.s64 	%rd68, %rd1, %rd67;
	ld.global.f32 	%f7, [%rd68];
	setp.geu.f32 	%p25, %f7, %f49;
	@%p25 bra 	$L__BB2_33;
	mov.b32 	%r138, 0;
$L__BB2_23:
	mul.lo.s32 	%r106, %r138, %r68;
	mul.wide.s32 	%rd69, %r106, 4;
	add.s64 	%rd70, %rd1, %rd69;
	ld.global.f32 	%f36, [%rd70];
	setp.gt.f32 	%p26, %f36, %f7;
	mov.u32 	%r47, %r138;
	@%p26 bra 	$L__BB2_25;
	add.s32 	%r138, %r138, 1;
	setp.eq.s32 	%p27, %r138, %r31;
	mov.u32 	%r47, %r31;
	@%p27 bra 	$L__BB2_25;
	bra.uni 	$L__BB2_23;
$L__BB2_25:
	setp.gt.s32 	%p28, %r31, %r47;
	@%p28 bra 	$L__BB2_26;
	bra.uni 	$L__BB2_32;
$L__BB2_26:
	not.b32 	%r107, %r47;
	add.s32 	%r108, %r70, %r107;
	and.b32  	%r42, %r108, 3;
	setp.eq.s32 	%p29, %r42, 0;
	mov.u32 	%r141, %r31;
	mov.u32 	%r142, %r70;
	@%p29 bra 	$L__BB2_30;
	ld.global.f32 	%f37, [%rd12];
	st.global.f32 	[%rd11], %f37;
	ld.global.u32 	%r109, [%rd13];
	add.s64 	%rd71, %rd13, %rd14;
	st.global.u32 	[%rd71], %r109;
	setp.eq.s32 	%p30, %r42, 1;
	mov.u32 	%r141, %r33;
	mov.u32 	%r142, %r31;
	@%p30 bra 	$L__BB2_30;
	add.s32 	%r43, %r70, -3;
	ld.global.f32 	%f38, [%rd15];
	st.global.f32 	[%rd12], %f38;
	ld.global.u32 	%r110, [%rd16];
	st.global.u32 	[%rd13], %r110;
	setp.eq.s32 	%p31, %r42, 2;
	mov.u32 	%r141, %r43;
	mov.u32 	%r142, %r33;
	@%p31 bra 	$L__BB2_30;
	add.s32 	%r141, %r70, -4;
	ld.global.f32 	%f39, [%rd17];
	st.global.f32 	[%rd15], %f39;
	ld.global.u32 	%r111, [%rd18];
	st.global.u32 	[%rd16], %r111;
	mov.u32 	%r142, %r43;
$L__BB2_30:
	sub.s32 	%r112, %r33, %r47;
	setp.lt.u32 	%p32, %r112, 3;
	@%p32 bra 	$L__BB2_32;
$L__BB2_31:
	add.s32 	%r113, %r142, -2;
	mul.lo.s32 	%r114, %r113, %r68;
	mul.wide.s32 	%rd72, %r114, 4;
	add.s64 	%rd73, %rd1, %rd72;
	ld.global.f32 	%f40, [%rd73];
	mul.lo.s32 	%r115, %r141, %r68;
	mul.wide.s32 	%rd74, %r115, 4;
	add.s64 	%rd75, %rd1, %rd74;
	st.global.f32 	[%rd75], %f40;
	add.s64 	%rd76, %rd2, %rd72;
	ld.global.u32 	%r116, [%rd76];
	add.s64 	%rd77, %rd2, %rd74;
	st.global.u32 	[%rd77], %r116;
	add.s32 	%r117, %r141, -2;
	mul.lo.s32 	%r118, %r117, %r68;
	mul.wide.s32 	%rd78, %r118, 4;
	add.s64 	%rd79, %rd1, %rd78;
	ld.global.f32 	%f41, [%rd79];
	add.s32 	%r119, %r118, %r68;
	add.s64 	%rd80, %rd79, %rd14;
	st.global.f32 	[%rd80], %f41;
	add.s64 	%rd81, %rd2, %rd78;
	ld.global.u32 	%r120, [%rd81];
	add.s64 	%rd82, %rd81, %rd14;
	st.global.u32 	[%rd82], %r120;
	add.s32 	%r142, %r141, -3;
	shl.b32 	%r121, %r68, 1;
	sub.s32 	%r122, %r119, %r121;
	mul.wide.s32 	%rd83, %r122, 4;
	add.s64 	%rd84, %rd1, %rd83;
	ld.global.f32 	%f42, [%rd84];
	st.global.f32 	[%rd79], %f42;
	add.s64 	%rd85, %rd2, %rd83;
	ld.global.u32 	%r123, [%rd85];
	st.global.u32 	[%rd81], %r123;
	add.s32 	%r141, %r141, -4;
	sub.s32 	%r124, %r122, %r68;
	mul.wide.s32 	%rd86, %r124, 4;
	add.s64 	%rd87, %rd1, %rd86;
	ld.global.f32 	%f43, [%rd87];
	st.global.f32 	[%rd84], %f43;
	add.s64 	%rd88, %rd2, %rd86;
	ld.global.u32 	%r125, [%rd88];
	st.global.u32 	[%rd85], %r125;
	setp.gt.s32 	%p33, %r141, %r47;
	@%p33 bra 	$L__BB2_31;
$L__BB2_32:
	mul.lo.s32 	%r126, %r47, %r68;
	mul.wide.s32 	%rd89, %r126, 4;
	add.s64 	%rd90, %rd1, %rd89;
	st.global.f32 	[%rd90], %f7;
	add.s64 	%rd91, %rd2, %rd89;
	st.global.u32 	[%rd91], %r137;
	ld.global.f32 	%f49, [%rd11];
$L__BB2_33:
	add.s32 	%r137, %r137, 1;
	setp.eq.s32 	%p34, %r137, %r69;
	@%p34 bra 	$L__BB2_50;
	bra.uni 	$L__BB2_21;
$L__BB2_34:
	sub.s32 	%r96, %r69, %r70;
	and.b32  	%r48, %r96, 3;
	setp.eq.s32 	%p16, %r48, 0;
	add.s64 	%rd19, %rd2, %rd58;
	mov.u32 	%r147, %r70;
	@%p16 bra 	$L__BB2_39;
	mul.lo.s32 	%r145, %r70, %r68;
	neg.s32 	%r144, %r48;
	mov.u32 	%r147, %r70;
$L__BB2_36:
	.pragma "nounroll";
	mul.wide.s32 	%rd60, %r145, 4;
	add.s64 	%rd61, %rd1, %rd60;
	ld.global.f32 	%f11, [%rd61];
	setp.geu.f32 	%p17, %f11, %f49;
	@%p17 bra 	$L__BB2_38;
	st.global.f32 	[%rd11], %f11;
	st.global.u32 	[%rd19], %r147;
	ld.global.f32 	%f49, [%rd11];
$L__BB2_38:
	add.s32 	%r147, %r147, 1;
	add.s32 	%r145, %r145, %r68;
	add.s32 	%r144, %r144, 1;
	setp.ne.s32 	%p18, %r144, 0;
	@%p18 bra 	$L__BB2_36;
$L__BB2_39:
	sub.s32 	%r97, %r70, %r69;
	setp.gt.u32 	%p19, %r97, -4;
	@%p19 bra 	$L__BB2_50;
	sub.s32 	%r150, %r147, %r69;
	add.s32 	%r149, %r147, 1;
	mul.lo.s32 	%r148, %r147, %r68;
	shl.b32 	%r61, %r68, 2;
	mul.wide.s32 	%rd21, %r68, 4;
$L__BB2_41:
	mul.wide.s32 	%rd62, %r148, 4;
	add.s64 	%rd20, %rd1, %rd62;
	ld.global.f32 	%f16, [%rd20];
	setp.geu.f32 	%p20, %f16, %f49;
	@%p20 bra 	$L__BB2_43;
	st.global.f32 	[%rd11], %f16;
	add.s32 	%r98, %r149, -1;
	st.global.u32 	[%rd19], %r98;
	ld.global.f32 	%f49, [%rd11];
$L__BB2_43:
	add.s64 	%rd22, %rd20, %rd21;
	ld.global.f32 	%f19, [%rd22];
	setp.geu.f32 	%p21, %f19, %f49;
	@%p21 bra 	$L__BB2_45;
	st.global.f32 	[%rd11], %f19;
	st.global.u32 	[%rd19], %r149;
	ld.global.f32 	%f49, [%rd11];
$L__BB2_45:
	add.s64 	%rd23, %rd22, %rd21;
	ld.global.f32 	%f22, [%rd23];
	setp.geu.f32 	%p22, %f22, %f49;
	@%p22 bra 	$L__BB2_47;
	add.s32 	%r99, %r149, 1;
	st.global.f32 	[%rd11], %f22;
	st.global.u32 	[%rd19], %r99;
	ld.global.f32 	%f49, [%rd11];
$L__BB2_47:
	add.s64 	%rd63, %rd23, %rd21;
	ld.global.f32 	%f25, [%rd63];
	setp.geu.f32 	%p23, %f25, %f49;
	@%p23 bra 	$L__BB2_49;
	add.s32 	%r100, %r149, 2;
	st.global.f32 	[%rd11], %f25;
	st.global.u32 	[%rd19], %r100;
	ld.global.f32 	%f49, [%rd11];
$L__BB2_49:
	add.s32 	%r150, %r150, 4;
	add.s32 	%r149, %r149, 4;
	add.s32 	%r148, %r148, %r61;
	setp.ne.s32 	%p24, %r150, 0;
	@%p24 bra 	$L__BB2_41;
$L__BB2_50:
	ret;

}
	// .globl	_Z14cuParallelSqrtPfii
.visible .entry _Z14cuParallelSqrtPfii(
	.param .u64 .ptr .align 1 _Z14cuParallelSqrtPfii_param_0,
	.param .u32 _Z14cuParallelSqrtPfii_param_1,
	.param .u32 _Z14cuParallelSqrtPfii_param_2
)
{
	.reg .pred 	%p<4>;
	.reg .b32 	%r<14>;
	.reg .b32 	%f<3>;
	.reg .b64 	%rd<5>;

	ld.param.u64 	%rd1, [_Z14cuParallelSqrtPfii_param_0];
	ld.param.u32 	%r3, [_Z14cuParallelSqrtPfii_param_1];
	ld.param.u32 	%r4, [_Z14cuParallelSqrtPfii_param_2];
	mov.u32 	%r6, %ctaid.x;
	mov.u32 	%r7, %ntid.x;
	mov.u32 	%r8, %tid.x;
	mad.lo.s32 	%r1, %r6, %r7, %r8;
	mov.u32 	%r9, %ctaid.y;
	mov.u32 	%r10, %ntid.y;
	mov.u32 	%r11, %tid.y;
	mad.lo.s32 	%r12, %r9, %r10, %r11;
	setp.ge.u32 	%p1, %r1, %r3;
	setp.ge.u32 	%p2, %r12, %r4;
	or.pred  	%p3, %p1, %p2;
	@%p3 bra 	$L__BB3_2;
	cvta.to.global.u64 	%rd2, %rd1;
	mad.lo.s32 	%r13, %r3, %r12, %r1;
	mul.wide.u32 	%rd3, %r13, 4;
	add.s64 	%rd4, %rd2, %rd3;
	ld.global.f32 	%f1, [%rd4];
	sqrt.rn.f32 	%f2, %f1;
	st.global.f32 	[%rd4], %f2;
$L__BB3_2:
	ret;

}


// ===== COMPILED SASS (sm_100) =====

	.target	sm_100

	.elftype	@"ET_EXEC"


//--------------------- .note.nv.tkinfo           --------------------------
	.section	.note.nv.tkinfo,"",@"SHT_NOTE"
	.sectionflags	@"SHF_NOTE_NV_TKINFO"
	.tkinfo
        /*0018*/ 	.word	0x00000002
        /*0030*/ 	.string	""
        /*0030*/ 	.string	"ptxas"
        /*0030*/ 	.string	"Cuda compilation tools, release 13.0, V13.0.88"
        /*0030*/ 	.string	"Build cuda_13.0.r13.0/compiler.36424714_0"
        /*0030*/ 	.string	"-arch sm_100 -m 64 "



//--------------------- .note.nv.cuinfo           --------------------------
	.section	.note.nv.cuinfo,"",@"SHT_NOTE"
	.sectionflags	@"SHF_NOTE_NV_CUINFO"
        /*0018*/ 	.short	0x0002
        /*001a*/ 	.short	0x0064
        /*001c*/ 	.short	0x0082
	.zero		2


//--------------------- .nv.info                  --------------------------
	.section	.nv.info,"",@"SHT_CUDA_INFO"
	.align	4


	//----- nvinfo : EIATTR_REGCOUNT
	.align		4
        /*0000*/ 	.byte	0x04, 0x2f
        /*0002*/ 	.short	(.L_1 - .L_0)
	.align		4
.L_0:
        /*0004*/ 	.word	index@(_Z26extract_with_interpolationiPfS_S_iiii)
        /*0008*/ 	.word	0x00000030


	//----- nvinfo : EIATTR_FRAME_SIZE
	.align		4
.L_1:
        /*000c*/ 	.byte	0x04, 0x11
        /*000e*/ 	.short	(.L_3 - .L_2)
	.align		4
.L_2:
        /*0010*/ 	.word	index@(_Z26extract_with_interpolationiPfS_S_iiii)
        /*0014*/ 	.word	0x00000000


	//----- nvinfo : EIATTR_REGCOUNT
	.align		4
.L_3:
        /*0018*/ 	.byte	0x04, 0x2f
        /*001a*/ 	.short	(.L_5 - .L_4)
	.align		4
.L_4:
        /*001c*/ 	.word	index@(_Z23cuComputeDistanceGlobalPfiS_iiS_)
        /*0020*/ 	.word	0x0000001e


	//----- nvinfo : EIATTR_FRAME_SIZE
	.align		4
.L_5:
        /*0024*/ 	.byte	0x04, 0x11
        /*0026*/ 	.short	(.L_7 - .L_6)
	.align		4
.L_6:
        /*0028*/ 	.word	index@(_Z23cuComputeDistanceGlobalPfiS_iiS_)
        /*002c*/ 	.word	0x00000000


	//----- nvinfo : EIATTR_REGCOUNT
	.align		4
.L_7:
        /*0030*/ 	.byte	0x04, 0x2f
        /*0032*/ 	.short	(.L_9 - .L_8)
	.align		4
.L_8:
        /*0034*/ 	.word	index@(_Z15cuInsertionSortPfPiiii)
        /*0038*/ 	.word	0x00000020


	//----- nvinfo : EIATTR_FRAME_SIZE
	.align		4
.L_9:
        /*003c*/ 	.byte	0x04, 0x11
        /*003e*/ 	.short	(.L_11 - .L_10)
	.align		4
.L_10:
        /*0040*/ 	.word	index@(_Z15cuInsertionSortPfPiiii)
        /*0044*/ 	.word	0x00000000


	//----- nvinfo : EIATTR_REGCOUNT
	.align		4
.L_11:
        /*0048*/ 	.byte	0x04, 0x2f
        /*004a*/ 	.short	(.L_13 - .L_12)
	.align		4
.L_12:
        /*004c*/ 	.word	index@(_Z14cuParallelSqrtPfii)
        /*0050*/ 	.word	0x0000000c


	//----- nvinfo : EIATTR_FRAME_SIZE
	.align		4
.L_13:
        /*0054*/ 	.byte	0x04, 0x11
        /*0056*/ 	.short	(.L_15 - .L_14)
	.align		4
.L_14:
        /*0058*/ 	.word	index@($__internal_0_$__cuda_sm20_sqrt_rn_f32_slowpath)
        /*005c*/ 	.word	0x00000000


	//----- nvinfo : EIATTR_FRAME_SIZE
	.align		4
.L_15:
        /*0060*/ 	.byte	0x04, 0x11
        /*0062*/ 	.short	(.L_17 - .L_16)
	.align		4
.L_16:
        /*0064*/ 	.word	index@(_Z14cuParallelSqrtPfii)
        /*0068*/ 	.word	0x00000000


	//----- nvinfo : EIATTR_MIN_STACK_SIZE
	.align		4
.L_17:
        /*006c*/ 	.byte	0x04, 0x12
        /*006e*/ 	.short	(.L_19 - .L_18)
	.align		4
.L_18:
        /*0070*/ 	.word	index@(_Z14cuParallelSqrtPfii)
        /*0074*/ 	.word	0x00000000


	//----- nvinfo : EIATTR_MIN_STACK_SIZE
	.align		4
.L_19:
        /*0078*/ 	.byte	0x04, 0x12
        /*007a*/ 	.short	(.L_21 - .L_20)
	.align		4
.L_20:
        /*007c*/ 	.word	index@(_Z15cuInsertionSortPfPiiii)
        /*0080*/ 	.word	0x00000000


	//----- nvinfo : EIATTR_MIN_STACK_SIZE
	.align		4
.L_21:
        /*0084*/ 	.byte	0x04, 0x12
        /*0086*/ 	.short	(.L_23 - .L_22)
	.align		4
.L_22:
        /*0088*/ 	.word	index@(_Z23cuComputeDistanceGlobalPfiS_iiS_)
        /*008c*/ 	.word	0x00000000


	//----- nvinfo : EIATTR_MIN_STACK_SIZE
	.align		4
.L_23:
        /*0090*/ 	.byte	0x04, 0x12
        /*0092*/ 	.short	(.L_25 - .L_24)
	.align		4
.L_24:
        /*0094*/ 	.word	index@(_Z26extract_with_interpolationiPfS_S_iiii)
        /*0098*/ 	.word	0x00000000
.L_25:


//--------------------- .nv.compat                --------------------------
	.section	.nv.compat,"",@"SHT_CUDA_COMPAT_INFO"
	.align	4
        /*0000*/ 	.byte	0x02, 0x09, 0x00, 0x00, 0x02, 0x02, 0x01, 0x00, 0x02, 0x05, 0x05, 0x00, 0x03, 0x07, 0x01, 0x01
        /*0010*/ 	.byte	0x02, 0x03, 0x00, 0x00, 0x02, 0x06, 0x01, 0x00, 0x04, 0x0b, 0x08, 0x00, 0x01, 0x00, 0x00, 0x00
        /*0020*/ 	.byte	0x00, 0x00, 0x00, 0x00


//--------------------- .nv.info._Z14cuParallelSqrtPfii --------------------------
	.section	.nv.info._Z14cuParallelSqrtPfii,"",@"SHT_CUDA_INFO"
	.sectionflags	@""
	.align	4


	//----- nvinfo : EIATTR_CUDA_API_VERSION
	.align		4
        /*0000*/ 	.byte	0x04, 0x37
        /*0002*/ 	.short	(.L_27 - .L_26)
.L_26:
        /*0004*/ 	.word	0x00000082


	//----- nvinfo : EIATTR_KPARAM_INFO
	.align		4
.L_27:
        /*0008*/ 	.byte	0x04, 0x17
        /*000a*/ 	.short	(.L_29 - .L_28)
.L_28:
        /*000c*/ 	.word	0x00000000
        /*0010*/ 	.short	0x0002
        /*0012*/ 	.short	0x000c
        /*0014*/ 	.byte	0x00, 0xf0, 0x11, 0x00


	//----- nvinfo : EIATTR_KPARAM_INFO
	.align		4
.L_29:
        /*0018*/ 	.byte	0x04, 0x17
        /*001a*/ 	.short	(.L_31 - .L_30)
.L_30:
        /*001c*/ 	.word	0x00000000
        /*0020*/ 	.short	0x0001
        /*0022*/ 	.short	0x0008
        /*0024*/ 	.byte	0x00, 0xf0, 0x11, 0x00


	//----- nvinfo : EIATTR_KPARAM_INFO
	.align		4
.L_31:
        /*0028*/ 	.byte	0x04, 0x17
        /*002a*/ 	.short	(.L_33 - .L_32)
.L_32:
        /*002c*/ 	.word	0x00000000
        /*0030*/ 	.short	0x0000
        /*0032*/ 	.short	0x0000
        /*0034*/ 	.byte	0x00, 0xf5, 0x21, 0x00


	//----- nvinfo : EIATTR_SPARSE_MMA_MASK
	.align		4
.L_33:
        /*0038*/ 	.byte	0x03, 0x50
        /*003a*/ 	.short	0x0000


	//----- nvinfo : EIATTR_MAXREG_COUNT
	.align		4
        /*003c*/ 	.byte	0x03, 0x1b
        /*003e*/ 	.short	0x00ff


	//----- nvinfo : EIATTR_MERCURY_ISA_VERSION
	.align		4
        /*0040*/ 	.byte	0x03, 0x5f
        /*0042*/ 	.short	0x0101


	//----- nvinfo : EIATTR_VRC_CTA_INIT_COUNT
	.align		4
        /*0044*/ 	.byte	0x02, 0x4a
	.zero		1
	.zero		1


	//----- nvinfo : EIATTR_EXIT_INSTR_OFFSETS
	.align		4
        /*0048*/ 	.byte	0x04, 0x1c
        /*004a*/ 	.short	(.L_35 - .L_34)


	//   ....[0]....
.L_34:
        /*004c*/ 	.word	0x000000c0


	//   ....[1]....
        /*0050*/ 	.word	0x00000210


	//----- nvinfo : EIATTR_CRS_STACK_SIZE
	.align		4
.L_35:
        /*0054*/ 	.byte	0x04, 0x1e
        /*0056*/ 	.short	(.L_37 - .L_36)
.L_36:
        /*0058*/ 	.word	0x00000000


	//----- nvinfo : EIATTR_CBANK_PARAM_SIZE
	.align		4
.L_37:
        /*005c*/ 	.byte	0x03, 0x19
        /*005e*/ 	.short	0x0010


	//----- nvinfo : EIATTR_PARAM_CBANK
	.align		4
        /*0060*/ 	.byte	0x04, 0x0a
        /*0062*/ 	.short	(.L_39 - .L_38)
	.align		4
.L_38:
        /*0064*/ 	.word	index@(.nv.constant0._Z14cuParallelSqrtPfii)
        /*0068*/ 	.short	0x0380
        /*006a*/ 	.short	0x0010


	//----- nvinfo : EIATTR_SW_WAR
	.align		4
.L_39:
        /*006c*/ 	.byte	0x04, 0x36
        /*006e*/ 	.short	(.L_41 - .L_40)
.L_40:
        /*0070*/ 	.word	0x00000008
.L_41:


//--------------------- .nv.info._Z15cuInsertionSortPfPiiii --------------------------
	.section	.nv.info._Z15cuInsertionSortPfPiiii,"",@"SHT_CUDA_INFO"
	.sectionflags	@""
	.align	4


	//----- nvinfo : EIATTR_CUDA_API_VERSION
	.align		4
        /*0000*/ 	.byte	0x04, 0x37
        /*0002*/ 	.short	(.L_43 - .L_42)
.L_42:
        /*0004*/ 	.word	0x00000082


	//----- nvinfo : EIATTR_KPARAM_INFO
	.align		4
.L_43:
        /*0008*/ 	.byte	0x04, 0x17
        /*000a*/ 	.short	(.L_45 - .L_44)
.L_44:
        /*000c*/ 	.word	0x00000000
        /*0010*/ 	.short	0x0004
        /*0012*/ 	.short	0x0018
        /*0014*/ 	.byte	0x00, 0xf0, 0x11, 0x00


	//----- nvinfo : EIATTR_KPARAM_INFO
	.align		4
.L_45:
        /*0018*/ 	.byte	0x04, 0x17
        /*001a*/ 	.short	(.L_47 - .L_46)
.L_46:
        /*001c*/ 	.word	0x00000000
        /*0020*/ 	.short	0x0003
        /*0022*/ 	.short	0x0014
        /*0024*/ 	.byte	0x00, 0xf0, 0x11, 0x00


	//----- nvinfo : EIATTR_KPARAM_INFO
	.align		4
.L_47:
        /*0028*/ 	.byte	0x04, 0x17
        /*002a*/ 	.short	(.L_49 - .L_48)
.L_48:
        /*002c*/ 	.word	0x00000000
        /*0030*/ 	.short	0x0002
        /*0032*/ 	.short	0x0010
        /*0034*/ 	.byte	0x00, 0xf0, 0x11, 0x00


	//----- nvinfo : EIATTR_KPARAM_INFO
	.align		4
.L_49:
        /*0038*/ 	.byte	0x04, 0x17
        /*003a*/ 	.short	(.L_51 - .L_50)
.L_50:
        /*003c*/ 	.word	0x00000000
        /*0040*/ 	.short	0x0001
        /*0042*/ 	.short	0x0008
        /*0044*/ 	.byte	0x00, 0xf5, 0x21, 0x00


	//----- nvinfo : EIATTR_KPARAM_INFO
	.align		4
.L_51:
        /*0048*/ 	.byte	0x04, 0x17
        /*004a*/ 	.short	(.L_53 - .L_52)
.L_52:
        /*004c*/ 	.word	0x00000000
        /*0050*/ 	.short	0x0000
        /*0052*/ 	.short	0x0000
        /*0054*/ 	.byte	0x00, 0xf5, 0x21, 0x00


	//----- nvinfo : EIATTR_SPARSE_MMA_MASK
	.align		4
.L_53:
        /*0058*/ 	.byte	0x03, 0x50
        /*005a*/ 	.short	0x0000


	//----- nvinfo : EIATTR_MAXREG_COUNT
	.align		4
        /*005c*/ 	.byte	0x03, 0x1b
        /*005e*/ 	.short	0x00ff


	//----- nvinfo : EIATTR_MERCURY_ISA_VERSION
	.align		4
        /*0060*/ 	.byte	0x03, 0x5f
        /*0062*/ 	.short	0x0101


	//----- nvinfo : EIATTR_VRC_CTA_INIT_COUNT
	.align		4
        /*0064*/ 	.byte	0x02, 0x4a
	.zero		1
	.zero		1


	//----- nvinfo : EIATTR_EXIT_INSTR_OFFSETS
	.align		4
        /*0068*/ 	.byte	0x04, 0x1c
        /*006a*/ 	.short	(.L_55 - .L_54)


	//   ....[0]....
.L_54:
        /*006c*/ 	.word	0x00000080


	//   ....[1]....
        /*0070*/ 	.word	0x00000960


	//   ....[2]....
        /*0074*/ 	.word	0x00001200


	//   ....[3]....
        /*0078*/ 	.word	0x000013c0


	//   ....[4]....
        /*007c*/ 	.word	0x00002030


	//   ....[5]....
        /*0080*/ 	.word	0x00002240


	//----- nvinfo : EIATTR_CRS_STACK_SIZE
	.align		4
.L_55:
        /*0084*/ 	.byte	0x04, 0x1e
        /*0086*/ 	.short	(.L_57 - .L_56)
.L_56:
        /*0088*/ 	.word	0x00000000


	//----- nvinfo : EIATTR_CBANK_PARAM_SIZE
	.align		4
.L_57:
        /*008c*/ 	.byte	0x03, 0x19
        /*008e*/ 	.short	0x001c


	//----- nvinfo : EIATTR_PARAM_CBANK
	.align		4
        /*0090*/ 	.byte	0x04, 0x0a
        /*0092*/ 	.short	(.L_59 - .L_58)
	.align		4
.L_58:
        /*0094*/ 	.word	index@(.nv.constant0._Z15cuInsertionSortPfPiiii)
        /*0098*/ 	.short	0x0380
        /*009a*/ 	.short	0x001c


	//----- nvinfo : EIATTR_SW_WAR
	.align		4
.L_59:
        /*009c*/ 	.byte	0x04, 0x36
        /*009e*/ 	.short	(.L_61 - .L_60)
.L_60:
        /*00a0*/ 	.word	0x00000008
.L_61:


//--------------------- .nv.info._Z23cuComputeDistanceGlobalPfiS_iiS_ --------------------------
	.section	.nv.info._Z23cuComputeDistanceGlobalPfiS_iiS_,"",@"SHT_CUDA_INFO"
	.sectionflags	@""
	.align	4


	//----- nvinfo : EIATTR_CUDA_API_VERSION
	.align		4
        /*0000*/ 	.byte	0x04, 0x37
        /*0002*/ 	.short	(.L_63 - .L_62)
.L_62:
        /*0004*/ 	.word	0x00000082


	//----- nvinfo : EIATTR_KPARAM_INFO
	.align		4
.L_63:
        /*0008*/ 	.byte	0x04, 0x17
        /*000a*/ 	.short	(.L_65 - .L_64)
.L_64:
        /*000c*/ 	.word	0x00000000
        /*0010*/ 	.short	0x0005
        /*0012*/ 	.short	0x0020
        /*0014*/ 	.byte	0x00, 0xf5, 0x21, 0x00


	//----- nvinfo : EIATTR_KPARAM_INFO
	.align		4
.L_65:
        /*0018*/ 	.byte	0x04, 0x17
        /*001a*/ 	.short	(.L_67 - .L_66)
.L_66:
        /*001c*/ 	.word	0x00000000
        /*0020*/ 	.short	0x0004
        /*0022*/ 	.short	0x001c
        /*0024*/ 	.byte	0x00, 0xf0, 0x11, 0x00


	//----- nvinfo : EIATTR_KPARAM_INFO
	.align		4
.L_67:
        /*0028*/ 	.byte	0x04, 0x17
        /*002a*/ 	.short	(.L_69 - .L_68)
.L_68:
        /*002c*/ 	.word	0x00000000
        /*0030*/ 	.short	0x0003
        /*0032*/ 	.short	0x0018
        /*0034*/ 	.byte	0x00, 0xf0, 0x11, 0x00


	//----- nvinfo : EIATTR_KPARAM_INFO
	.align		4
.L_69:
        /*0038*/ 	.byte	0x04, 0x17
        /*003a*/ 	.short	(.L_71 - .L_70)
.L_70:
        /*003c*/ 	.word	0x00000000
        /*0040*/ 	.short	0x0002
        /*0042*/ 	.short	0x0010
        /*0044*/ 	.byte	0x00, 0xf5, 0x21, 0x00


	//----- nvinfo : EIATTR_KPARAM_INFO
	.align		4
.L_71:
        /*0048*/ 	.byte	0x04, 0x17
        /*004a*/ 	.short	(.L_73 - .L_72)
.L_72:
        /*004c*/ 	.word	0x00000000
        /*0050*/ 	.short	0x0001
        /*0052*/ 	.short	0x0008
        /*0054*/ 	.byte	0x00, 0xf0, 0x11, 0x00


	//----- nvinfo : EIATTR_KPARAM_INFO
	.align		4
.L_73:
        /*0058*/ 	.byte	0x04, 0x17
        /*005a*/ 	.short	(.L_75 - .L_74)
.L_74:
        /*005c*/ 	.word	0x00000000
        /*0060*/ 	.short	0x0000
        /*0062*/ 	.short	0x0000
        /*0064*/ 	.byte	0x00, 0xf5, 0x21, 0x00


	//----- nvinfo : EIATTR_SPARSE_MMA_MASK
	.align		4
.L_75:
        /*0068*/ 	.byte	0x03, 0x50
        /*006a*/ 	.short	0x0000


	//----- nvinfo : EIATTR_MAXREG_COUNT
	.align		4
        /*006c*/ 	.byte	0x03, 0x1b
        /*006e*/ 	.short	0x00ff


	//----- nvinfo : EIATTR_NUM_BARRIERS
	.align		4
        /*0070*/ 	.byte	0x02, 0x4c
        /*0072*/ 	.byte	0x01
	.zero		1


	//----- nvinfo : EIATTR_MERCURY_ISA_VERSION
	.align		4
        /*0074*/ 	.byte	0x03, 0x5f
        /*0076*/ 	.short	0x0101


	//----- nvinfo : EIATTR_VRC_CTA_INIT_COUNT
	.align		4
        /*0078*/ 	.byte	0x02, 0x4a
	.zero		1
	.zero		1


	//----- nvinfo : EIATTR_EXIT_INSTR_OFFSETS
	.align		4
        /*007c*/ 	.byte	0x04, 0x1c
        /*007e*/ 	.short	(.L_77 - .L_76)


	//   ....[0]....
.L_76:
        /*0080*/ 	.word	0x00000ac0


	//   ....[1]....
        /*0084*/ 	.word	0x00000b70


	//----- nvinfo : EIATTR_CRS_STACK_SIZE
	.align		4
.L_77:
        /*0088*/ 	.byte	0x04, 0x1e
        /*008a*/ 	.short	(.L_79 - .L_78)
.L_78:
        /*008c*/ 	.word	0x00000000


	//----- nvinfo : EIATTR_CBANK_PARAM_SIZE
	.align		4
.L_79:
        /*0090*/ 	.byte	0x03, 0x19
        /*0092*/ 	.short	0x0028


	//----- nvinfo : EIATTR_PARAM_CBANK
	.align		4
        /*0094*/ 	.byte	0x04, 0x0a
        /*0096*/ 	.short	(.L_81 - .L_80)
	.align		4
.L_80:
        /*0098*/ 	.word	index@(.nv.constant0._Z23cuComputeDistanceGlobalPfiS_iiS_)
        /*009c*/ 	.short	0x0380
        /*009e*/ 	.short	0x0028


	//----- nvinfo : EIATTR_SW_WAR
	.align		4
.L_81:
        /*00a0*/ 	.byte	0x04, 0x36
        /*00a2*/ 	.short	(.L_83 - .L_82)
.L_82:
        /*00a4*/ 	.word	0x00000008
.L_83:


//--------------------- .nv.info._Z26extract_with_interpolationiPfS_S_iiii --------------------------
	.section	.nv.info._Z26extract_with_interpolationiPfS_S_iiii,"",@"SHT_CUDA_INFO"
	.sectionflags	@""
	.align	4


	//----- nvinfo : EIATTR_CUDA_API_VERSION
	.align		4
        /*0000*/ 	.byte	0x04, 0x37
        /*0002*/ 	.short	(.L_85 - .L_84)
.L_84:
        /*0004*/ 	.word	0x00000082


	//----- nvinfo : EIATTR_KPARAM_INFO
	.align		4
.L_85:
        /*0008*/ 	.byte	0x04, 0x17
        /*000a*/ 	.short	(.L_87 - .L_86)
.L_86:
        /*000c*/ 	.word	0x00000000
        /*0010*/ 	.short	0x0007
        /*0012*/ 	.short	0x002c
        /*0014*/ 	.byte	0x00, 0xf0, 0x11, 0x00


	//----- nvinfo : EIATTR_KPARAM_INFO
	.align		4
.L_87:
        /*0018*/ 	.byte	0x04, 0x17
        /*001a*/ 	.short	(.L_89 - .L_88)
.L_88:
        /*001c*/ 	.word	0x00000000
        /*0020*/ 	.short	0x0006
        /*0022*/ 	.short	0x0028
        /*0024*/ 	.byte	0x00, 0xf0, 0x11, 0x00


	//----- nvinfo : EIATTR_KPARAM_INFO
	.align		4
.L_89:
        /*0028*/ 	.byte	0x04, 0x17
        /*002a*/ 	.short	(.L_91 - .L_90)
.L_90:
        /*002c*/ 	.word	0x00000000
        /*0030*/ 	.short	0x0005
        /*0032*/ 	.short	0x0024
        /*0034*/ 	.byte	0x00, 0xf0, 0x11, 0x00


	//----- nvinfo : EIATTR_KPARAM_INFO
	.align		4
.L_91:
        /*0038*/ 	.byte	0x04, 0x17
        /*003a*/ 	.short	(.L_93 - .L_92)
.L_92:
        /*003c*/ 	.word	0x00000000
        /*0040*/ 	.short	0x0004
        /*0042*/ 	.short	0x0020
        /*0044*/ 	.byte	0x00, 0xf0, 0x11, 0x00


	//----- nvinfo : EIATTR_KPARAM_INFO
	.align		4
.L_93:
        /*0048*/ 	.byte	0x04, 0x17
        /*004a*/ 	.short	(.L_95 - .L_94)
.L_94:
        /*004c*/ 	.word	0x00000000
        /*0050*/ 	.short	0x0003
        /*0052*/ 	.short	0x0018
        /*0054*/ 	.byte	0x00, 0xf5, 0x21, 0x00


	//----- nvinfo : EIATTR_KPARAM_INFO
	.align		4
.L_95:
        /*0058*/ 	.byte	0x04, 0x17
        /*005a*/ 	.short	(.L_97 - .L_96)
.L_96:
        /*005c*/ 	.word	0x00000000
        /*0060*/ 	.short	0x0002
        /*0062*/ 	.short	0x0010
        /*0064*/ 	.byte	0x00, 0xf5, 0x21, 0x00


	//----- nvinfo : EIATTR_KPARAM_INFO
	.align		4
.L_97:
        /*0068*/ 	.byte	0x04, 0x17
        /*006a*/ 	.short	(.L_99 - .L_98)
.L_98:
        /*006c*/ 	.word	0x00000000
        /*0070*/ 	.short	0x0001
        /*0072*/ 	.short	0x0008
        /*0074*/ 	.byte	0x00, 0xf5, 0x21, 0x00


	//----- nvinfo : EIATTR_KPARAM_INFO
	.align		4
.L_99:
        /*0078*/ 	.byte	0x04, 0x17
        /*007a*/ 	.short	(.L_101 - .L_100)
.L_100:
        /*007c*/ 	.word	0x00000000
        /*0080*/ 	.short	0x0000
        /*0082*/ 	.short	0x0000
        /*0084*/ 	.byte	0x00, 0xf0, 0x11, 0x00


	//----- nvinfo : EIATTR_SPARSE_MMA_MASK
	.align		4
.L_101:
        /*0088*/ 	.byte	0x03, 0x50
        /*008a*/ 	.short	0x0000


	//----- nvinfo : EIATTR_MAXREG_COUNT
	.align		4
        /*008c*/ 	.byte	0x03, 0x1b
        /*008e*/ 	.short	0x00ff


	//----- nvinfo : EIATTR_MERCURY_ISA_VERSION
	.align		4
        /*0090*/ 	.byte	0x03, 0x5f
        /*0092*/ 	.short	0x0101


	//----- nvinfo : EIATTR_VRC_CTA_INIT_COUNT
	.align		4
        /*0094*/ 	.byte	0x02, 0x4a
	.zero		1
	.zero		1


	//----- nvinfo : EIATTR_EXIT_INSTR_OFFSETS
	.align		4
        /*0098*/ 	.byte	0x04, 0x1c
        /*009a*/ 	.short	(.L_103 - .L_102)


	//   ....[0]....
.L_102:
        /*009c*/ 	.word	0x00000070


	//   ....[1]....
        /*00a0*/ 	.word	0x000000a0


	//   ....[2]....
        /*00a4*/ 	.word	0x000011e0


	//----- nvinfo : EIATTR_CRS_STACK_SIZE
	.align		4
.L_103:
        /*00a8*/ 	.byte	0x04, 0x1e
        /*00aa*/ 	.short	(.L_105 - .L_104)
.L_104:
        /*00ac*/ 	.word	0x00000000


	//----- nvinfo : EIATTR_CBANK_PARAM_SIZE
	.align		4
.L_105:
        /*00b0*/ 	.byte	0x03, 0x19
        /*00b2*/ 	.short	0x0030


	//----- nvinfo : EIATTR_PARAM_CBANK
	.align		4
        /*00b4*/ 	.byte	0x04, 0x0a
        /*00b6*/ 	.short	(.L_107 - .L_106)
	.align		4
.L_106:
        /*00b8*/ 	.word	index@(.nv.constant0._Z26extract_with_interpolationiPfS_S_iiii)
        /*00bc*/ 	.short	0x0380
        /*00be*/ 	.short	0x0030


	//----- nvinfo : EIATTR_SW_WAR
	.align		4
.L_107:
        /*00c0*/ 	.byte	0x04, 0x36
        /*00c2*/ 	.short	(.L_109 - .L_108)
.L_108:
        /*00c4*/ 	.word	0x00000008
.L_109:


//--------------------- .nv.callgraph             --------------------------
	.section	.nv.callgraph,"",@"SHT_CUDA_CALLGRAPH"
	.align	4
	.sectionentsize	8
	.align		4
        /*0000*/ 	.word	0x00000000
	.align		4
        /*0004*/ 	.word	0xffffffff
	.align		4
        /*0008*/ 	.word	0x00000000
	.align		4
        /*000c*/ 	.word	0xfffffffe
	.align		4
        /*0010*/ 	.word	0x00000000
	.align		4
        /*0014*/ 	.word	0xfffffffd
	.align		4
        /*0018*/ 	.word	0x00000000
	.align		4
        /*001c*/ 	.word	0xfffffffc


//--------------------- .text._Z14cuParallelSqrtPfii --------------------------
	.section	.text._Z14cuParallelSqrtPfii,"ax",@progbits
	.align	128
        .global         _Z14cuParallelSqrtPfii
        .type           _Z14cuParallelSqrtPfii,@function
        .size           _Z14cuParallelSqrtPfii,(.L_x_52 - _Z14cuParallelSqrtPfii)
        .other          _Z14cuParallelSqrtPfii,@"STO_CUDA_ENTRY STV_DEFAULT"
_Z14cuParallelSqrtPfii:
.text._Z14cuParallelSqrtPfii:
[----:B------:R-:W-:Y:S01]  /*0000*/  LDC R1, c[0x0][0x37c] ;  /* 0x0000df00ff017b82 */ /* 0x000fe20000000800 */
[----:B------:R-:W0:Y:S07]  /*0010*/  S2R R2, SR_TID.Y ;  /* 0x0000000000027919 */ /* 0x000e2e0000002200 */
[----:B------:R-:W1:Y:S01]  /*0020*/  LDC R0, c[0x0][0x360] ;  /* 0x0000d800ff007b82 */ /* 0x000e620000000800 */
[----:B------:R-:W2:Y:S01]  /*0030*/  LDCU.64 UR6, c[0x0][0x388] ;  /* 0x00007100ff0677ac */ /* 0x000ea20008000a00 */
[----:B------:R-:W1:Y:S06]  /*0040*/  S2R R3, SR_TID.X ;  /* 0x0000000000037919 */ /* 0x000e6c0000002100 */
[----:B------:R-:W0:Y:S08]  /*0050*/  S2UR UR5, SR_CTAID.Y ;  /* 0x00000000000579c3 */ /* 0x000e300000002600 */
[----:B------:R-:W0:Y:S08]  /*0060*/  LDC R5, c[0x0][0x364] ;  /* 0x0000d900ff057b82 */ /* 0x000e300000000800 */
[----:B------:R-:W1:Y:S01]  /*0070*/  S2UR UR4, SR_CTAID.X ;  /* 0x00000000000479c3 */ /* 0x000e620000002500 */
[----:B0-----:R-:W-:-:S05]  /*0080*/  IMAD R5, R5, UR5, R2 ;  /* 0x0000000505057c24 */ /* 0x001fca000f8e0202 */
[----:B--2---:R-:W-:Y:S01]  /*0090*/  ISETP.GE.U32.AND P0, PT, R5, UR7, PT ;  /* 0x0000000705007c0c */ /* 0x004fe2000bf06070 */
[----:B-1----:R-:W-:-:S05]  /*00a0*/  IMAD R0, R0, UR4, R3 ;  /* 0x0000000400007c24 */ /* 0x002fca000f8e0203 */
[----:B------:R-:W-:-:S13]  /*00b0*/  ISETP.GE.U32.OR P0, PT, R0, UR6, P0 ;  /* 0x0000000600007c0c */ /* 0x000fda0008706470 */
[----:B------:R-:W-:Y:S05]  /*00c0*/  @P0 EXIT ;  /* 0x000000000000094d */ /* 0x000fea0003800000 */
[----:B------:R-:W0:Y:S01]  /*00d0*/  LDC.64 R2, c[0x0][0x380] ;  /* 0x0000e000ff027b82 */ /* 0x000e220000000a00 */
[----:B------:R-:W1:Y:S01]  /*00e0*/  LDCU.64 UR4, c[0x0][0x358] ;  /* 0x00006b00ff0477ac */ /* 0x000e620008000a00 */
[----:B------:R-:W-:-:S04]  /*00f0*/  IMAD R5, R5, UR6, R0 ;  /* 0x0000000605057c24 */ /* 0x000fc8000f8e0200 */
[----:B0-----:R-:W-:-:S05]  /*0100*/  IMAD.WIDE.U32 R2, R5, 0x4, R2 ;  /* 0x0000000405027825 */ /* 0x001fca00078e0002 */
[----:B-1----:R-:W2:Y:S01]  /*0110*/  LDG.E R0, desc[UR4][R2.64] ;  /* 0x0000000402007981 */ /* 0x002ea2000c1e1900 */
[----:B------:R-:W-:Y:S01]  /*0120*/  BSSY.RECONVERGENT B0, `(.L_x_0) ;  /* 0x000000d000007945 */ /* 0x000fe20003800200 */
[----:B--2---:R-:W-:Y:S01]  /*0130*/  IADD3 R4, PT, PT, R0, -0xd000000, RZ ;  /* 0xf300000000047810 */ /* 0x004fe20007ffe0ff */
[----:B------:R0:W1:Y:S03]  /*0140*/  MUFU.RSQ R5, R0 ;  /* 0x0000000000057308 */ /* 0x0000660000001400 */
[----:B------:R-:W-:-:S13]  /*0150*/  ISETP.GT.U32.AND P0, PT, R4, 0x727fffff, PT ;  /* 0x727fffff0400780c */ /* 0x000fda0003f04070 */
[----:B0-----:R-:W-:Y:S05]  /*0160*/  @!P0 BRA `(.L_x_1) ;  /* 0x0000000000108947 */ /* 0x001fea0003800000 */
[----:B------:R-:W-:-:S07]  /*0170*/  MOV R9, 0x190 ;  /* 0x0000019000097802 */ /* 0x000fce0000000f00 */
[----:B-1----:R-:W-:Y:S05]  /*0180*/  CALL.REL.NOINC `($__internal_0_$__cuda_sm20_sqrt_rn_f32_slowpath) ;  /* 0x0000000000247944 */ /* 0x002fea0003c00000 */
[----:B------:R-:W-:Y:S01]  /*0190*/  MOV R5, R0 ;  /* 0x0000000000057202 */ /* 0x000fe20000000f00 */
[----:B------:R-:W-:Y:S06]  /*01a0*/  BRA `(.L_x_2) ;  /* 0x0000000000107947 */ /* 0x000fec0003800000 */
.L_x_1:
[----:B-1----:R-:W-:Y:S01]  /*01b0*/  FMUL.FTZ R7, R0, R5 ;  /* 0x0000000500077220 */ /* 0x002fe20000410000 */
[----:B------:R-:W-:-:S03]  /*01c0*/  FMUL.FTZ R5, R5, 0.5 ;  /* 0x3f00000005057820 */ /* 0x000fc60000410000 */
[----:B------:R-:W-:-:S04]  /*01d0*/  FFMA R0, -R7, R7, R0 ;  /* 0x0000000707007223 */ /* 0x000fc80000000100 */
[----:B------:R-:W-:-:S07]  /*01e0*/  FFMA R5, R0, R5, R7 ;  /* 0x0000000500057223 */ /* 0x000fce0000000007 */
.L_x_2:
[----:B------:R-:W-:Y:S05]  /*01f0*/  BSYNC.RECONVERGENT B0 ;  /* 0x0000000000007941 */ /* 0x000fea0003800200 */
.L_x_0:
[----:B------:R-:W-:Y:S01]  /*0200*/  STG.E desc[UR4][R2.64], R5 ;  /* 0x0000000502007986 */ /* 0x000fe2000c101904 */
[----:B------:R-:W-:Y:S05]  /*0210*/  EXIT ;  /* 0x000000000000794d */ /* 0x000fea0003800000 */
        .weak           $__internal_0_$__cuda_sm20_sqrt_rn_f32_slowpath
        .type           $__internal_0_$__cuda_sm20_sqrt_rn_f32_slowpath,@function
        .size           $__internal_0_$__cuda_sm20_sqrt_rn_f32_slowpath,(.L_x_52 - $__internal_0_$__cuda_sm20_sqrt_rn_f32_slowpath)
$__internal_0_$__cuda_sm20_sqrt_rn_f32_slowpath:
[----:B------:R-:W-:-:S13]  /*0220*/  LOP3.LUT P0, RZ, R0, 0x7fffffff, RZ, 0xc0, !PT ;  /* 0x7fffffff00ff7812 */ /* 0x000fda000780c0ff */
[----:B------:R-:W-:Y:S01]  /*0230*/  @!P0 MOV R4, R0 ;  /* 0x0000000000048202 */ /* 0x000fe20000000f00 */
[----:B------:R-:W-:Y:S06]  /*0240*/  @!P0 BRA `(.L_x_3) ;  /* 0x0000000000408947 */ /* 0x000fec0003800000 */
[----:B------:R-:W-:-:S13]  /*0250*/  FSETP.GEU.FTZ.AND P0, PT, R0, RZ, PT ;  /* 0x000000ff0000720b */ /* 0x000fda0003f1e000 */
[----:B------:R-:W-:Y:S01]  /*0260*/  @!P0 MOV R4, 0x7fffffff ;  /* 0x7fffffff00048802 */ /* 0x000fe20000000f00 */
[----:B------:R-:W-:Y:S06]  /*0270*/  @!P0 BRA `(.L_x_3) ;  /* 0x0000000000348947 */ /* 0x000fec0003800000 */
[----:B------:R-:W-:-:S13]  /*0280*/  FSETP.GTU.FTZ.AND P0, PT, |R0|, +INF , PT ;  /* 0x7f8000000000780b */ /* 0x000fda0003f1c200 */
[----:B------:R-:W-:Y:S01]  /*0290*/  @P0 FADD.FTZ R4, R0, 1 ;  /* 0x3f80000000040421 */ /* 0x000fe20000010000 */
[----:B------:R-:W-:Y:S06]  /*02a0*/  @P0 BRA `(.L_x_3) ;  /* 0x0000000000280947 */ /* 0x000fec0003800000 */
[----:B------:R-:W-:-:S13]  /*02b0*/  FSETP.NEU.FTZ.AND P0, PT, |R0|, +INF , PT ;  /* 0x7f8000000000780b */ /* 0x000fda0003f1d200 */
[----:B------:R-:W-:-:S04]  /*02c0*/  @P0 FFMA R5, R0, 1.84467440737095516160e+19, RZ ;  /* 0x5f80000000050823 */ /* 0x000fc800000000ff */
[----:B------:R-:W0:Y:S02]  /*02d0*/  @P0 MUFU.RSQ R4, R5 ;  /* 0x0000000500040308 */ /* 0x000e240000001400 */
[----:B0-----:R-:W-:Y:S01]  /*02e0*/  @P0 FMUL.FTZ R6, R5, R4 ;  /* 0x0000000405060220 */ /* 0x001fe20000410000 */
[----:B------:R-:W-:Y:S01]  /*02f0*/  @P0 FMUL.FTZ R8, R4, 0.5 ;  /* 0x3f00000004080820 */ /* 0x000fe20000410000 */
[----:B------:R-:W-:Y:S02]  /*0300*/  @!P0 MOV R4, R0 ;  /* 0x0000000000048202 */ /* 0x000fe40000000f00 */
[----:B------:R-:W-:-:S04]  /*0310*/  @P0 FADD.FTZ R7, -R6, -RZ ;  /* 0x800000ff06070221 */ /* 0x000fc80000010100 */
[----:B------:R-:W-:-:S04]  /*0320*/  @P0 FFMA R7, R6, R7, R5 ;  /* 0x0000000706070223 */ /* 0x000fc80000000005 */
[----:B------:R-:W-:-:S04]  /*0330*/  @P0 FFMA R7, R7, R8, R6 ;  /* 0x0000000807070223 */ /* 0x000fc80000000006 */
[----:B------:R-:W-:-:S07]  /*0340*/  @P0 FMUL.FTZ R4, R7, 2.3283064365386962891e-10 ;  /* 0x2f80000007040820 */ /* 0x000fce0000410000 */
.L_x_3:
[----:B------:R-:W-:Y:S01]  /*0350*/  HFMA2 R5, -RZ, RZ, 0, 0 ;  /* 0x00000000ff057431 */ /* 0x000fe200000001ff */
[----:B------:R-:W-:Y:S02]  /*0360*/  MOV R0, R4 ;  /* 0x0000000400007202 */ /* 0x000fe40000000f00 */
[----:B------:R-:W-:-:S04]  /*0370*/  MOV R4, R9 ;  /* 0x0000000900047202 */ /* 0x000fc80000000f00 */
[----:B------:R-:W-:Y:S05]  /*0380*/  RET.REL.NODEC R4 `(_Z14cuParallelSqrtPfii) ;  /* 0xfffffffc041c7950 */ /* 0x000fea0003c3ffff */
.L_x_4:
[----:B------:R-:W-:-:S00]  /*0390*/  BRA `(.L_x_4) ;  /* 0xfffffffc00fc7947 */ /* 0x000fc0000383ffff */
[----:B------:R-:W-:-:S00]  /*03a0*/  NOP ;  /* 0x0000000000007918 */ /* 0x000fc00000000000 */
        /* <DEDUP_REMOVED lines=13> */
.L_x_52:


//--------------------- .text._Z15cuInsertionSortPfPiiii --------------------------
	.section	.text._Z15cuInsertionSortPfPiiii,"ax",@progbits
	.align	128
        .global         _Z15cuInsertionSortPfPiiii
        .type           _Z15cuInsertionSortPfPiiii,@function
        .size           _Z15cuInsertionSortPfPiiii,(.L_x_54 - _Z15cuInsertionSortPfPiiii)
        .other          _Z15cuInsertionSortPfPiiii,@"STO_CUDA_ENTRY STV_DEFAULT"
_Z15cuInsertionSortPfPiiii:
.text._Z15cuInsertionSortPfPiiii:
[----:B------:R-:W-:Y:S01]  /*0000*/  LDC R1, c[0x0][0x37c] ;  /* 0x0000df00ff017b82 */ /* 0x000fe20000000800 */
[----:B------:R-:W0:Y:S07]  /*0010*/  S2R R0, SR_TID.X ;  /* 0x0000000000007919 */ /* 0x000e2e0000002100 */
[----:B------:R-:W0:Y:S01]  /*0020*/  S2UR UR4, SR_CTAID.X ;  /* 0x00000000000479c3 */ /* 0x000e220000002500 */
[----:B------:R-:W1:Y:S07]  /*0030*/  LDCU UR5, c[0x0][0x390] ;  /* 0x00007200ff0577ac */ /* 0x000e6e0008000800 */
[----:B------:R-:W0:Y:S02]  /*0040*/  LDC R3, c[0x0][0x360] ;  /* 0x0000d800ff037b82 */ /* 0x000e240000000800 */
[----:B0-----:R-:W-:Y:S01]  /*0050*/  IMAD R3, R3, UR4, R0 ;  /* 0x0000000403037c24 */ /* 0x001fe2000f8e0200 */
[----:B-1----:R-:W-:-:S04]  /*0060*/  MOV R0, UR5 ;  /* 0x0000000500007c02 */ /* 0x002fc80008000f00 */
[----:B------:R-:W-:-:S13]  /*0070*/  ISETP.GE.U32.AND P0, PT, R3, R0, PT ;  /* 0x000000000300720c */ /* 0x000fda0003f06070 */
[----:B------:R-:W-:Y:S05]  /*0080*/  @P0 EXIT ;  /* 0x000000000000094d */ /* 0x000fea0003800000 */
[----:B------:R-:W0:Y:S01]  /*0090*/  LDC.64 R8, c[0x0][0x380] ;  /* 0x0000e000ff087b82 */ /* 0x000e220000000a00 */
[----:B------:R-:W1:Y:S01]  /*00a0*/  LDCU.64 UR6, c[0x0][0x358] ;  /* 0x00006b00ff0677ac */ /* 0x000e620008000a00 */
[----:B------:R-:W2:Y:S06]  /*00b0*/  LDCU UR4, c[0x0][0x398] ;  /* 0x00007300ff0477ac */ /* 0x000eac0008000800 */
[----:B------:R-:W3:Y:S01]  /*00c0*/  LDC.64 R10, c[0x0][0x388] ;  /* 0x0000e200ff0a7b82 */ /* 0x000ee20000000a00 */
[----:B0-----:R-:W-:-:S05]  /*00d0*/  IMAD.WIDE.U32 R8, R3, 0x4, R8 ;  /* 0x0000000403087825 */ /* 0x001fca00078e0008 */
[----:B-1----:R0:W5:Y:S01]  /*00e0*/  LDG.E R19, desc[UR6][R8.64] ;  /* 0x0000000608137981 */ /* 0x002162000c1e1900 */
[----:B--2---:R-:W-:Y:S01]  /*00f0*/  UISETP.GE.AND UP0, UPT, UR4, 0x2, UPT ;  /* 0x000000020400788c */ /* 0x004fe2000bf06270 */
[----:B---3--:R-:W-:-:S05]  /*0100*/  IMAD.WIDE.U32 R10, R3, 0x4, R10 ;  /* 0x00000004030a7825 */ /* 0x008fca00078e000a */
[----:B------:R0:W-:Y:S03]  /*0110*/  STG.E desc[UR6][R10.64], RZ ;  /* 0x000000ff0a007986 */ /* 0x0001e6000c101906 */
[----:B------:R-:W-:Y:S05]  /*0120*/  BRA.U !UP0, `(.L_x_5) ;  /* 0x0000000908007547 */ /* 0x000fea000b800000 */
[----:B------:R-:W-:Y:S02]  /*0130*/  HFMA2 R2, -RZ, RZ, 0, 0 ;  /* 0x00000000ff027431 */ /* 0x000fe400000001ff */
[----:B------:R-:W-:Y:S01]  /*0140*/  IMAD.MOV.U32 R3, RZ, RZ, 0x1 ;  /* 0x00000001ff037424 */ /* 0x000fe200078e00ff */
[----:B------:R-:W-:-:S12]  /*0150*/  UIADD3 UR4, UPT, UPT, UR4, -0x2, URZ ;  /* 0xfffffffe04047890 */ /* 0x000fd8000fffe0ff */
.L_x_16:
[----:B------:R-:W1:Y:S02]  /*0160*/  LDCU UR5, c[0x0][0x390] ;  /* 0x00007200ff0577ac */ /* 0x000e640008000800 */
[----:B-1----:R-:W-:-:S04]  /*0170*/  IMAD.U32 R0, RZ, RZ, UR5 ;  /* 0x00000005ff007e24 */ /* 0x002fc8000f8e00ff */
[----:B------:R-:W-:-:S04]  /*0180*/  IMAD R6, R3, R0, RZ ;  /* 0x0000000003067224 */ /* 0x000fc800078e02ff */
[----:B------:R-:W-:-:S05]  /*0190*/  IMAD.WIDE R12, R6, 0x4, R8 ;  /* 0x00000004060c7825 */ /* 0x000fca00078e0208 */
[----:B------:R-:W2:Y:S01]  /*01a0*/  LDG.E R4, desc[UR6][R12.64] ;  /* 0x000000060c047981 */ /* 0x000ea2000c1e1900 */
[----:B------:R-:W-:Y:S01]  /*01b0*/  BSSY.RECONVERGENT B0, `(.L_x_6) ;  /* 0x000006f000007945 */ /* 0x000fe20003800200 */
[----:B------:R-:W-:Y:S02]  /*01c0*/  SHF.R.S32.HI R7, RZ, 0x1f, R6 ;  /* 0x0000001fff077819 */ /* 0x000fe40000011406 */
[----:B--2--5:R-:W-:-:S13]  /*01d0*/  FSETP.GEU.AND P0, PT, R4, R19, PT ;  /* 0x000000130400720b */ /* 0x024fda0003f0e000 */
[----:B------:R-:W-:Y:S05]  /*01e0*/  @P0 BRA `(.L_x_7) ;  /* 0x0000000400ac0947 */ /* 0x000fea0003800000 */
[C---:B------:R-:W-:Y:S02]  /*01f0*/  ISETP.GE.U32.AND P0, PT, R3.reuse, 0x2, PT ;  /* 0x000000020300780c */ /* 0x040fe40003f06070 */
[----:B------:R-:W-:-:S05]  /*0200*/  IADD3 R16, PT, PT, R3, -0x1, RZ ;  /* 0xffffffff03107810 */ /* 0x000fca0007ffe0ff */
[----:B------:R-:W-:-:S06]  /*0210*/  IMAD.MOV.U32 R5, RZ, RZ, R16 ;  /* 0x000000ffff057224 */ /* 0x000fcc00078e0010 */
[----:B------:R-:W-:Y:S05]  /*0220*/  @!P0 BRA `(.L_x_8) ;  /* 0x0000000000348947 */ /* 0x000fea0003800000 */
[----:B------:R-:W1:Y:S01]  /*0230*/  LDC R0, c[0x0][0x390] ;  /* 0x0000e400ff007b82 */ /* 0x000e620000000800 */
[----:B------:R-:W-:Y:S01]  /*0240*/  BSSY.RECONVERGENT B1, `(.L_x_8) ;  /* 0x000000b000017945 */ /* 0x000fe20003800200 */
[----:B------:R-:W-:-:S07]  /*0250*/  MOV R5, RZ ;  /* 0x000000ff00057202 */ /* 0x000fce0000000f00 */
.L_x_10:
[----:B-1----:R-:W-:-:S04]  /*0260*/  IMAD R15, R5, R0, RZ ;  /* 0x00000000050f7224 */ /* 0x002fc800078e02ff */
[----:B------:R-:W-:-:S06]  /*0270*/  IMAD.WIDE R14, R15, 0x4, R8 ;  /* 0x000000040f0e7825 */ /* 0x000fcc00078e0208 */
[----:B------:R-:W2:Y:S02]  /*0280*/  LDG.E R15, desc[UR6][R14.64] ;  /* 0x000000060e0f7981 */ /* 0x000ea4000c1e1900 */
[----:B--2---:R-:W-:-:S13]  /*0290*/  FSETP.GT.AND P0, PT, R15, R4, PT ;  /* 0x000000040f00720b */ /* 0x004fda0003f04000 */
[----:B------:R-:W-:Y:S05]  /*02a0*/  @P0 BRA `(.L_x_9) ;  /* 0x0000000000100947 */ /* 0x000fea0003800000 */
[----:B------:R-:W-:-:S05]  /*02b0*/  VIADD R5, R5, 0x1 ;  /* 0x0000000105057836 */ /* 0x000fca0000000000 */
[----:B------:R-:W-:-:S13]  /*02c0*/  ISETP.NE.AND P0, PT, R5, R2, PT ;  /* 0x000000020500720c */ /* 0x000fda0003f05270 */
[----:B------:R-:W-:Y:S05]  /*02d0*/  @P0 BRA `(.L_x_10) ;  /* 0xfffffffc00e00947 */ /* 0x000fea000383ffff */
[----:B------:R-:W-:-:S07]  /*02e0*/  MOV R5, R16 ;  /* 0x0000001000057202 */ /* 0x000fce0000000f00 */
.L_x_9:
[----:B------:R-:W-:Y:S05]  /*02f0*/  BSYNC.RECONVERGENT B1 ;  /* 0x0000000000017941 */ /* 0x000fea0003800200 */
.L_x_8:
[----:B------:R-:W-:Y:S01]  /*0300*/  ISETP.GT.U32.AND P0, PT, R3, R5, PT ;  /* 0x000000050300720c */ /* 0x000fe20003f04070 */
[----:B------:R-:W-:-:S12]  /*0310*/  BSSY.RECONVERGENT B1, `(.L_x_11) ;  /* 0x0000052000017945 */ /* 0x000fd80003800200 */
[----:B------:R-:W-:Y:S05]  /*0320*/  @!P0 BRA `(.L_x_12) ;  /* 0x0000000400408947 */ /* 0x000fea0003800000 */
[----:B------:R-:W-:Y:S01]  /*0330*/  IMAD.IADD R20, R3, 0x1, -R5 ;  /* 0x0000000103147824 */ /* 0x000fe200078e0a05 */
[----:B------:R-:W-:Y:S01]  /*0340*/  BSSY.RECONVERGENT B2, `(.L_x_13) ;  /* 0x0000021000027945 */ /* 0x000fe20003800200 */
[----:B------:R-:W-:-:S03]  /*0350*/  MOV R26, R3 ;  /* 0x00000003001a7202 */ /* 0x000fc60000000f00 */
[----:B------:R-:W-:-:S13]  /*0360*/  LOP3.LUT P0, R20, R20, 0x3, RZ, 0xc0, !PT ;  /* 0x0000000314147812 */ /* 0x000fda000780c0ff */
[----:B------:R-:W-:Y:S05]  /*0370*/  @!P0 BRA `(.L_x_14) ;  /* 0x0000000000748947 */ /* 0x000fea0003800000 */
[----:B------:R-:W-:-:S04]  /*0380*/  IMAD.IADD R23, R6, 0x1, -R0 ;  /* 0x0000000106177824 */ /* 0x000fc800078e0a00 */
[----:B------:R-:W-:-:S05]  /*0390*/  IMAD.WIDE R6, R23, 0x4, R8 ;  /* 0x0000000417067825 */ /* 0x000fca00078e0208 */
[----:B------:R-:W2:Y:S01]  /*03a0*/  LDG.E R17, desc[UR6][R6.64] ;  /* 0x0000000606117981 */ /* 0x000ea2000c1e1900 */
[----:B------:R-:W-:-:S03]  /*03b0*/  IMAD.WIDE R14, R23, 0x4, R10 ;  /* 0x00000004170e7825 */ /* 0x000fc600078e020a */
[----:B--2---:R1:W-:Y:S04]  /*03c0*/  STG.E desc[UR6][R12.64], R17 ;  /* 0x000000110c007986 */ /* 0x0043e8000c101906 */
[----:B------:R-:W2:Y:S01]  /*03d0*/  LDG.E R21, desc[UR6][R14.64] ;  /* 0x000000060e157981 */ /* 0x000ea2000c1e1900 */
[----:B------:R-:W-:Y:S01]  /*03e0*/  IMAD.WIDE R18, R0, 0x4, R14 ;  /* 0x0000000400127825 */ /* 0x000fe200078e020e */
[----:B------:R-:W-:Y:S02]  /*03f0*/  ISETP.NE.AND P0, PT, R20, 0x1, PT ;  /* 0x000000011400780c */ /* 0x000fe40003f05270 */
[----:B------:R-:W-:Y:S02]  /*0400*/  MOV R26, R16 ;  /* 0x00000010001a7202 */ /* 0x000fe40000000f00 */
[----:B--2---:R1:W-:Y:S09]  /*0410*/  STG.E desc[UR6][R18.64], R21 ;  /* 0x0000001512007986 */ /* 0x0043f2000c101906 */
[----:B------:R-:W-:Y:S05]  /*0420*/  @!P0 BRA `(.L_x_14) ;  /* 0x0000000000488947 */ /* 0x000fea0003800000 */
[----:B------:R-:W-:-:S04]  /*0430*/  IMAD.IADD R25, R23, 0x1, -R0 ;  /* 0x0000000117197824 */ /* 0x000fc800078e0a00 */
[----:B-1----:R-:W-:-:S05]  /*0440*/  IMAD.WIDE R16, R25, 0x4, R8 ;  /* 0x0000000419107825 */ /* 0x002fca00078e0208 */
[----:B------:R-:W2:Y:S01]  /*0450*/  LDG.E R21, desc[UR6][R16.64] ;  /* 0x0000000610157981 */ /* 0x000ea2000c1e1900 */
[----:B------:R-:W-:-:S03]  /*0460*/  IMAD.WIDE R18, R25, 0x4, R10 ;  /* 0x0000000419127825 */ /* 0x000fc600078e020a */
[----:B--2---:R2:W-:Y:S04]  /*0470*/  STG.E desc[UR6][R6.64], R21 ;  /* 0x0000001506007986 */ /* 0x0045e8000c101906 */
[----:B------:R-:W3:Y:S01]  /*0480*/  LDG.E R23, desc[UR6][R18.64] ;  /* 0x0000000612177981 */ /* 0x000ee2000c1e1900 */
[----:B------:R-:W-:Y:S02]  /*0490*/  ISETP.NE.AND P0, PT, R20, 0x2, PT ;  /* 0x000000021400780c */ /* 0x000fe40003f05270 */
[----:B------:R-:W-:Y:S01]  /*04a0*/  IADD3 R26, PT, PT, R3, -0x2, RZ ;  /* 0xfffffffe031a7810 */ /* 0x000fe20007ffe0ff */
[----:B---3--:R2:W-:Y:S10]  /*04b0*/  STG.E desc[UR6][R14.64], R23 ;  /* 0x000000170e007986 */ /* 0x0085f4000c101906 */
[----:B------:R-:W-:Y:S05]  /*04c0*/  @!P0 BRA `(.L_x_14) ;  /* 0x0000000000208947 */ /* 0x000fea0003800000 */
[----:B--2---:R-:W-:-:S04]  /*04d0*/  IMAD.IADD R15, R25, 0x1, -R0 ;  /* 0x00000001190f7824 */ /* 0x004fc800078e0a00 */
[----:B------:R-:W-:-:S06]  /*04e0*/  IMAD.WIDE R6, R15, 0x4, R8 ;  /* 0x000000040f067825 */ /* 0x000fcc00078e0208 */
[----:B------:R-:W2:Y:S01]  /*04f0*/  LDG.E R7, desc[UR6][R6.64] ;  /* 0x0000000606077981 */ /* 0x000ea2000c1e1900 */
[----:B------:R-:W-:-:S03]  /*0500*/  IMAD.WIDE R14, R15, 0x4, R10 ;  /* 0x000000040f0e7825 */ /* 0x000fc600078e020a */
[----:B--2---:R3:W-:Y:S04]  /*0510*/  STG.E desc[UR6][R16.64], R7 ;  /* 0x0000000710007986 */ /* 0x0047e8000c101906 */
[----:B------:R-:W2:Y:S01]  /*0520*/  LDG.E R15, desc[UR6][R14.64] ;  /* 0x000000060e0f7981 */ /* 0x000ea2000c1e1900 */
[----:B------:R-:W-:-:S03]  /*0530*/  IADD3 R26, PT, PT, R3, -0x3, RZ ;  /* 0xfffffffd031a7810 */ /* 0x000fc60007ffe0ff */
[----:B--2---:R3:W-:Y:S04]  /*0540*/  STG.E desc[UR6][R18.64], R15 ;  /* 0x0000000f12007986 */ /* 0x0047e8000c101906 */
.L_x_14:
[----:B------:R-:W-:Y:S05]  /*0550*/  BSYNC.RECONVERGENT B2 ;  /* 0x0000000000027941 */ /* 0x000fea0003800200 */
.L_x_13:
[----:B--2---:R-:W-:-:S05]  /*0560*/  IMAD.IADD R6, R2, 0x1, -R5 ;  /* 0x0000000102067824 */ /* 0x004fca00078e0a05 */
[----:B------:R-:W-:-:S13]  /*0570*/  ISETP.GE.U32.AND P0, PT, R6, 0x3, PT ;  /* 0x000000030600780c */ /* 0x000fda0003f06070 */
[----:B------:R-:W-:Y:S05]  /*0580*/  @!P0 BRA `(.L_x_12) ;  /* 0x0000000000a88947 */ /* 0x000fea0003800000 */
[C---:B---3--:R-:W-:Y:S01]  /*0590*/  IADD3 R7, PT, PT, R26.reuse, -0x3, RZ ;  /* 0xfffffffd1a077810 */ /* 0x048fe20007ffe0ff */
[C---:B------:R-:W-:Y:S01]  /*05a0*/  VIADD R15, R26.reuse, 0xfffffffc ;  /* 0xfffffffc1a0f7836 */ /* 0x040fe20000000000 */
[C---:B------:R-:W-:Y:S01]  /*05b0*/  IADD3 R27, PT, PT, R26.reuse, -0x2, RZ ;  /* 0xfffffffe1a1b7810 */ /* 0x040fe20007ffe0ff */
[----:B------:R-:W-:Y:S02]  /*05c0*/  VIADD R29, R26, 0xffffffff ;  /* 0xffffffff1a1d7836 */ /* 0x000fe40000000000 */
[-C--:B------:R-:W-:Y:S02]  /*05d0*/  IMAD R6, R7, R0.reuse, RZ ;  /* 0x0000000007067224 */ /* 0x080fe400078e02ff */
[-C--:B------:R-:W-:Y:S02]  /*05e0*/  IMAD R7, R15, R0.reuse, RZ ;  /* 0x000000000f077224 */ /* 0x080fe400078e02ff */
[-C--:B------:R-:W-:Y:S02]  /*05f0*/  IMAD R27, R27, R0.reuse, RZ ;  /* 0x000000001b1b7224 */ /* 0x080fe400078e02ff */
[----:B------:R-:W-:-:S07]  /*0600*/  IMAD R29, R29, R0, RZ ;  /* 0x000000001d1d7224 */ /* 0x000fce00078e02ff */
.L_x_15:
[----:B-12---:R-:W-:-:S05]  /*0610*/  IMAD.WIDE R18, R29, 0x4, R8 ;  /* 0x000000041d127825 */ /* 0x006fca00078e0208 */
[----:B------:R-:W2:Y:S01]  /*0620*/  LDG.E R28, desc[UR6][R18.64] ;  /* 0x00000006121c7981 */ /* 0x000ea2000c1e1900 */
[----:B------:R-:W-:-:S04]  /*0630*/  IMAD.WIDE R20, R0, 0x4, R18 ;  /* 0x0000000400147825 */ /* 0x000fc800078e0212 */
[----:B------:R-:W-:Y:S01]  /*0640*/  IMAD.WIDE R22, R29, 0x4, R10 ;  /* 0x000000041d167825 */ /* 0x000fe200078e020a */
[----:B--2---:R1:W-:Y:S04]  /*0650*/  STG.E desc[UR6][R20.64], R28 ;  /* 0x0000001c14007986 */ /* 0x0043e8000c101906 */
[----:B------:R-:W2:Y:S01]  /*0660*/  LDG.E R17, desc[UR6][R22.64] ;  /* 0x0000000616117981 */ /* 0x000ea2000c1e1900 */
[----:B------:R-:W-:-:S04]  /*0670*/  IMAD.WIDE R24, R0, 0x4, R22 ;  /* 0x0000000400187825 */ /* 0x000fc800078e0216 */
[C---:B------:R-:W-:Y:S01]  /*0680*/  IMAD.WIDE R14, R27.reuse, 0x4, R8 ;  /* 0x000000041b0e7825 */ /* 0x040fe200078e0208 */
[----:B--2---:R2:W-:Y:S04]  /*0690*/  STG.E desc[UR6][R24.64], R17 ;  /* 0x0000001118007986 */ /* 0x0045e8000c101906 */
[----:B-1----:R-:W3:Y:S01]  /*06a0*/  LDG.E R28, desc[UR6][R14.64] ;  /* 0x000000060e1c7981 */ /* 0x002ee2000c1e1900 */
[----:B--2---:R-:W-:-:S03]  /*06b0*/  IMAD.WIDE R16, R27, 0x4, R10 ;  /* 0x000000041b107825 */ /* 0x004fc600078e020a */
[----:B---3--:R1:W-:Y:S04]  /*06c0*/  STG.E desc[UR6][R18.64], R28 ;  /* 0x0000001c12007986 */ /* 0x0083e8000c101906 */
[----:B------:R-:W2:Y:S01]  /*06d0*/  LDG.E R21, desc[UR6][R16.64] ;  /* 0x0000000610157981 */ /* 0x000ea2000c1e1900 */
[----:B-1----:R-:W-:-:S03]  /*06e0*/  IMAD.WIDE R18, R6, 0x4, R8 ;  /* 0x0000000406127825 */ /* 0x002fc600078e0208 */
[----:B--2---:R1:W-:Y:S04]  /*06f0*/  STG.E desc[UR6][R22.64], R21 ;  /* 0x0000001516007986 */ /* 0x0043e8000c101906 */
[----:B------:R-:W2:Y:S01]  /*0700*/  LDG.E R28, desc[UR6][R18.64] ;  /* 0x00000006121c7981 */ /* 0x000ea2000c1e1900 */
[----:B-1----:R-:W-:-:S03]  /*0710*/  IMAD.WIDE R20, R6, 0x4, R10 ;  /* 0x0000000406147825 */ /* 0x002fc600078e020a */
[----:B--2---:R1:W-:Y:S04]  /*0720*/  STG.E desc[UR6][R14.64], R28 ;  /* 0x0000001c0e007986 */ /* 0x0043e8000c101906 */
[----:B------:R-:W2:Y:S01]  /*0730*/  LDG.E R23, desc[UR6][R20.64] ;  /* 0x0000000614177981 */ /* 0x000ea2000c1e1900 */
[----:B------:R-:W-:-:S03]  /*0740*/  IMAD.WIDE R24, R7, 0x4, R8 ;  /* 0x0000000407187825 */ /* 0x000fc600078e0208 */
[----:B--2---:R2:W-:Y:S04]  /*0750*/  STG.E desc[UR6][R16.64], R23 ;  /* 0x0000001710007986 */ /* 0x0045e8000c101906 */
[----:B-1----:R1:W3:Y:S02]  /*0760*/  LDG.E R15, desc[UR6][R24.64] ;  /* 0x00000006180f7981 */ /* 0x0022e4000c1e1900 */
[----:B-1----:R-:W-:Y:S02]  /*0770*/  IMAD.WIDE R24, R7, 0x4, R10 ;  /* 0x0000000407187825 */ /* 0x002fe400078e020a */
[----:B---3--:R2:W-:Y:S04]  /*0780*/  STG.E desc[UR6][R18.64], R15 ;  /* 0x0000000f12007986 */ /* 0x0085e8000c101906 */
[----:B------:R-:W3:Y:S01]  /*0790*/  LDG.E R25, desc[UR6][R24.64] ;  /* 0x0000000618197981 */ /* 0x000ee2000c1e1900 */
[----:B------:R-:W-:Y:S01]  /*07a0*/  IADD3 R26, PT, PT, R26, -0x4, RZ ;  /* 0xfffffffc1a1a7810 */ /* 0x000fe20007ffe0ff */
[----:B------:R-:W-:-:S03]  /*07b0*/  IMAD.MOV R22, RZ, RZ, -R0 ;  /* 0x000000ffff167224 */ /* 0x000fc600078e0a00 */
[----:B------:R-:W-:Y:S01]  /*07c0*/  ISETP.GT.AND P0, PT, R26, R5, PT ;  /* 0x000000051a00720c */ /* 0x000fe20003f04270 */
[C---:B------:R-:W-:Y:S01]  /*07d0*/  IMAD R7, R22.reuse, 0x4, R7 ;  /* 0x0000000416077824 */ /* 0x040fe200078e0207 */
[C---:B------:R-:W-:Y:S01]  /*07e0*/  LEA R6, R22.reuse, R6, 0x2 ;  /* 0x0000000616067211 */ /* 0x040fe200078e10ff */
[C---:B------:R-:W-:Y:S01]  /*07f0*/  IMAD R29, R22.reuse, 0x4, R29 ;  /* 0x00000004161d7824 */ /* 0x040fe200078e021d */
[----:B------:R-:W-:Y:S01]  /*0800*/  LEA R27, R22, R27, 0x2 ;  /* 0x0000001b161b7211 */ /* 0x000fe200078e10ff */
[----:B---3--:R2:W-:Y:S08]  /*0810*/  STG.E desc[UR6][R20.64], R25 ;  /* 0x0000001914007986 */ /* 0x0085f0000c101906 */
[----:B------:R-:W-:Y:S05]  /*0820*/  @P0 BRA `(.L_x_15) ;  /* 0xfffffffc00780947 */ /* 0x000fea000383ffff */
.L_x_12:
[----:B------:R-:W-:Y:S05]  /*0830*/  BSYNC.RECONVERGENT B1 ;  /* 0x0000000000017941 */ /* 0x000fea0003800200 */
.L_x_11:
[----:B------:R-:W-:-:S04]  /*0840*/  IMAD R5, R5, R0, RZ ;  /* 0x0000000005057224 */ /* 0x000fc800078e02ff */
[----:B---3--:R-:W-:Y:S01]  /*0850*/  IMAD.WIDE R6, R5, 0x4, R8 ;  /* 0x0000000405067825 */ /* 0x008fe200078e0208 */
[----:B------:R-:W-:-:S04]  /*0860*/  SHF.R.S32.HI R14, RZ, 0x1f, R5 ;  /* 0x0000001fff0e7819 */ /* 0x000fc80000011405 */
[----:B------:R3:W-:Y:S02]  /*0870*/  STG.E desc[UR6][R6.64], R4 ;  /* 0x0000000406007986 */ /* 0x0007e4000c101906 */
[----:B---3--:R-:W-:Y:S01]  /*0880*/  MOV R6, R5 ;  /* 0x0000000500067202 */ /* 0x008fe20000000f00 */
[----:B------:R-:W-:-:S07]  /*0890*/  IMAD.MOV.U32 R7, RZ, RZ, R14 ;  /* 0x000000ffff077224 */ /* 0x000fce00078e000e */
.L_x_7:
[----:B------:R-:W-:Y:S05]  /*08a0*/  BSYNC.RECONVERGENT B0 ;  /* 0x0000000000007941 */ /* 0x000fea0003800200 */
.L_x_6:
[----:B------:R-:W-:-:S04]  /*08b0*/  LEA R4, P0, R6, R10, 0x2 ;  /* 0x0000000a06047211 */ /* 0x000fc800078010ff */
[----:B------:R-:W-:-:S05]  /*08c0*/  LEA.HI.X R5, R6, R11, R7, 0x2, P0 ;  /* 0x0000000b06057211 */ /* 0x000fca00000f1407 */
[----:B------:R3:W-:Y:S04]  /*08d0*/  STG.E desc[UR6][R4.64], R3 ;  /* 0x0000000304007986 */ /* 0x0007e8000c101906 */
[----:B-12---:R1:W5:Y:S01]  /*08e0*/  LDG.E R19, desc[UR6][R12.64] ;  /* 0x000000060c137981 */ /* 0x006362000c1e1900 */
[----:B------:R-:W-:Y:S02]  /*08f0*/  ISETP.NE.AND P0, PT, R2, UR4, PT ;  /* 0x0000000402007c0c */ /* 0x000fe4000bf05270 */
[----:B------:R-:W-:Y:S01]  /*0900*/  MOV R2, R3 ;  /* 0x0000000300027202 */ /* 0x000fe20000000f00 */
[----:B---3--:R-:W-:-:S10]  /*0910*/  VIADD R3, R3, 0x1 ;  /* 0x0000000103037836 */ /* 0x008fd40000000000 */
[----:B-1----:R-:W-:Y:S05]  /*0920*/  @P0 BRA `(.L_x_16) ;  /* 0xfffffff8000c0947 */ /* 0x002fea000383ffff */
.L_x_5:
[----:B------:R-:W1:Y:S01]  /*0930*/  LDC R2, c[0x0][0x394] ;  /* 0x0000e500ff027b82 */ /* 0x000e620000000800 */
[----:B------:R-:W1:Y:S02]  /*0940*/  LDCU UR5, c[0x0][0x398] ;  /* 0x00007300ff0577ac */ /* 0x000e640008000800 */
[----:B-1----:R-:W-:-:S13]  /*0950*/  ISETP.LE.AND P0, PT, R2, UR5, PT ;  /* 0x0000000502007c0c */ /* 0x002fda000bf03270 */
[----:B------:R-:W-:Y:S05]  /*0960*/  @P0 EXIT ;  /* 0x000000000000094d */ /* 0x000fea0003800000 */
[----:B------:R-:W-:Y:S02]  /*0970*/  UISETP.GE.AND UP0, UPT, UR5, 0x2, UPT ;  /* 0x000000020500788c */ /* 0x000fe4000bf06270 */
[----:B------:R-:W-:-:S06]  /*0980*/  UIADD3 UR4, UPT, UPT, UR5, -0x1, URZ ;  /* 0xffffffff05047890 */ /* 0x000fcc000fffe0ff */
[----:B------:R-:W-:-:S04]  /*0990*/  IMAD R3, R0, UR4, RZ ;  /* 0x0000000400037c24 */ /* 0x000fc8000f8e02ff */
[----:B------:R-:W-:Y:S01]  /*09a0*/  IMAD.WIDE R6, R3, 0x4, R8 ;  /* 0x0000000403067825 */ /* 0x000fe200078e0208 */
[----:B------:R-:W-:Y:S06]  /*09b0*/  BRA.U !UP0, `(.L_x_17) ;  /* 0x0000000908187547 */ /* 0x000fec000b800000 */
[----:B------:R-:W1:Y:S01]  /*09c0*/  LDCU UR8, c[0x0][0x398] ;  /* 0x00007300ff0877ac */ /* 0x000e620008000800 */
[----:B------:R-:W-:Y:S01]  /*09d0*/  IADD3 R3, PT, PT, R3, -R0, RZ ;  /* 0x8000000003037210 */ /* 0x000fe20007ffe0ff */
[----:B------:R-:W-:-:S04]  /*09e0*/  UIADD3 UR5, UPT, UPT, UR5, -0x2, URZ ;  /* 0xfffffffe05057890 */ /* 0x000fc8000fffe0ff */
[----:B------:R-:W-:-:S04]  /*09f0*/  IMAD.IADD R5, R3, 0x1, -R0 ;  /* 0x0000000103057824 */ /* 0x000fc800078e0a00 */
[C---:B------:R-:W-:Y:S01]  /*0a00*/  IMAD.WIDE R16, R5.reuse, 0x4, R10 ;  /* 0x0000000405107825 */ /* 0x040fe200078e020a */
[----:B------:R-:W-:-:S05]  /*0a10*/  IADD3 R13, PT, PT, R5, -R0, RZ ;  /* 0x80000000050d7210 */ /* 0x000fca0007ffe0ff */
[----:B------:R-:W-:-:S04]  /*0a20*/  IMAD.WIDE R14, R13, 0x4, R8 ;  /* 0x000000040d0e7825 */ /* 0x000fc800078e0208 */
[----:B-1----:R-:W-:Y:S02]  /*0a30*/  IMAD.U32 R0, RZ, RZ, UR8 ;  /* 0x00000008ff007e24 */ /* 0x002fe4000f8e00ff */
[----:B------:R-:W-:-:S07]  /*0a40*/  IMAD.WIDE R12, R13, 0x4, R10 ;  /* 0x000000040d0c7825 */ /* 0x000fce00078e020a */
.L_x_28:
[----:B------:R-:W1:Y:S02]  /*0a50*/  LDCU UR8, c[0x0][0x390] ;  /* 0x00007200ff0877ac */ /* 0x000e640008000800 */
[----:B-1----:R-:W-:Y:S01]  /*0a60*/  IMAD R21, R0, UR8, RZ ;  /* 0x0000000800157c24 */ /* 0x002fe2000f8e02ff */
[----:B------:R-:W1:Y:S03]  /*0a70*/  LDCU UR8, c[0x0][0x390] ;  /* 0x00007200ff0877ac */ /* 0x000e660008000800 */
[----:B------:R-:W-:-:S05]  /*0a80*/  IMAD.WIDE R20, R21, 0x4, R8 ;  /* 0x0000000415147825 */ /* 0x000fca00078e0208 */
[----:B------:R-:W2:Y:S01]  /*0a90*/  LDG.E R2, desc[UR6][R20.64] ;  /* 0x0000000614027981 */ /* 0x000ea2000c1e1900 */
[----:B------:R-:W-:Y:S01]  /*0aa0*/  BSSY.RECONVERGENT B0, `(.L_x_18) ;  /* 0x0000072000007945 */ /* 0x000fe20003800200 */
[----:B--2--5:R-:W-:-:S13]  /*0ab0*/  FSETP.GEU.AND P0, PT, R2, R19, PT ;  /* 0x000000130200720b */ /* 0x024fda0003f0e000 */
[----:B-1----:R-:W-:Y:S05]  /*0ac0*/  @P0 BRA `(.L_x_19) ;  /* 0x0000000400bc0947 */ /* 0x002fea0003800000 */
[----:B------:R-:W2:Y:S01]  /*0ad0*/  LDG.E R19, desc[UR6][R8.64] ;  /* 0x0000000608137981 */ /* 0x000ea2000c1e1900 */
[----:B------:R-:W-:Y:S01]  /*0ae0*/  BSSY.RECONVERGENT B1, `(.L_x_20) ;  /* 0x000000f000017945 */ /* 0x000fe20003800200 */
[----:B------:R-:W-:Y:S01]  /*0af0*/  HFMA2 R4, -RZ, RZ, 0, 0 ;  /* 0x00000000ff047431 */ /* 0x000fe200000001ff */
[----:B--2---:R-:W-:-:S13]  /*0b00*/  FSETP.GT.AND P0, PT, R19, R2, PT ;  /* 0x000000021300720b */ /* 0x004fda0003f04000 */
[----:B------:R-:W-:Y:S05]  /*0b10*/  @P0 BRA `(.L_x_21) ;  /* 0x00000000002c0947 */ /* 0x000fea0003800000 */
[----:B------:R-:W-:-:S07]  /*0b20*/  IMAD.MOV.U32 R4, RZ, RZ, RZ ;  /* 0x000000ffff047224 */ /* 0x000fce00078e00ff */
.L_x_22:
[----:B------:R-:W-:Y:S01]  /*0b30*/  IADD3 R18, PT, PT, R4, 0x1, RZ ;  /* 0x0000000104127810 */ /* 0x000fe20007ffe0ff */
[----:B------:R-:W-:-:S03]  /*0b40*/  IMAD.U32 R4, RZ, RZ, UR4 ;  /* 0x00000004ff047e24 */ /* 0x000fc6000f8e00ff */
[----:B------:R-:W-:-:S13]  /*0b50*/  ISETP.NE.AND P0, PT, R18, UR4, PT ;  /* 0x0000000412007c0c */ /* 0x000fda000bf05270 */
[----:B------:R-:W-:Y:S05]  /*0b60*/  @!P0 BRA `(.L_x_21) ;  /* 0x0000000000188947 */ /* 0x000fea0003800000 */
[----:B------:R-:W-:-:S05]  /*0b70*/  MOV R4, R18 ;  /* 0x0000001200047202 */ /* 0x000fca0000000f00 */
[----:B------:R-:W-:-:S04]  /*0b80*/  IMAD R19, R4, UR8, RZ ;  /* 0x0000000804137c24 */ /* 0x000fc8000f8e02ff */
[----:B------:R-:W-:-:S06]  /*0b90*/  IMAD.WIDE R18, R19, 0x4, R8 ;  /* 0x0000000413127825 */ /* 0x000fcc00078e0208 */
[----:B------:R-:W2:Y:S02]  /*0ba0*/  LDG.E R19, desc[UR6][R18.64] ;  /* 0x0000000612137981 */ /* 0x000ea4000c1e1900 */
[----:B--2---:R-:W-:-:S13]  /*0bb0*/  FSETP.GT.AND P0, PT, R19, R2, PT ;  /* 0x000000021300720b */ /* 0x004fda0003f04000 */
[----:B------:R-:W-:Y:S05]  /*0bc0*/  @!P0 BRA `(.L_x_22) ;  /* 0xfffffffc00d88947 */ /* 0x000fea000383ffff */
.L_x_21:
[----:B------:R-:W-:Y:S05]  /*0bd0*/  BSYNC.RECONVERGENT B1 ;  /* 0x0000000000017941 */ /* 0x000fea0003800200 */
.L_x_20:
[----:B------:R-:W-:Y:S01]  /*0be0*/  ISETP.LT.AND P0, PT, R4, UR4, PT ;  /* 0x0000000404007c0c */ /* 0x000fe2000bf01270 */
[----:B------:R-:W-:-:S12]  /*0bf0*/  BSSY.RECONVERGENT B1, `(.L_x_23) ;  /* 0x0000055000017945 */ /* 0x000fd80003800200 */
[----:B------:R-:W-:Y:S05]  /*0c00*/  @!P0 BRA `(.L_x_24) ;  /* 0x00000004004c8947 */ /* 0x000fea0003800000 */
[----:B------:R-:W1:Y:S01]  /*0c10*/  LDC R24, c[0x0][0x398] ;  /* 0x0000e600ff187b82 */ /* 0x000e620000000800 */
[----:B------:R-:W-:Y:S01]  /*0c20*/  LOP3.LUT R19, RZ, R4, RZ, 0x33, !PT ;  /* 0x00000004ff137212 */ /* 0x000fe200078e33ff */
[----:B------:R-:W2:Y:S01]  /*0c30*/  LDCU UR9, c[0x0][0x398] ;  /* 0x00007300ff0977ac */ /* 0x000ea20008000800 */
[----:B------:R-:W-:Y:S01]  /*0c40*/  BSSY.RECONVERGENT B2, `(.L_x_25) ;  /* 0x0000022000027945 */ /* 0x000fe20003800200 */
[----:B------:R-:W-:Y:S01]  /*0c50*/  MOV R25, UR4 ;  /* 0x0000000400197c02 */ /* 0x000fe20008000f00 */
[----:B--2---:R-:W-:Y:S02]  /*0c60*/  IMAD.U32 R27, RZ, RZ, UR9 ;  /* 0x00000009ff1b7e24 */ /* 0x004fe4000f8e00ff */
[----:B-1----:R-:W-:-:S05]  /*0c70*/  IMAD.IADD R19, R19, 0x1, R24 ;  /* 0x0000000113137824 */ /* 0x002fca00078e0218 */
[----:B------:R-:W-:-:S13]  /*0c80*/  LOP3.LUT P0, R26, R19, 0x3, RZ, 0xc0, !PT ;  /* 0x00000003131a7812 */ /* 0x000fda000780c0ff */
[----:B------:R-:W-:Y:S05]  /*0c90*/  @!P0 BRA `(.L_x_26) ;  /* 0x0000000000708947 */ /* 0x000fea0003800000 */
[C---:B------:R-:W-:Y:S01]  /*0ca0*/  IMAD.WIDE R18, R3.reuse, 0x4, R8 ;  /* 0x0000000403127825 */ /* 0x040fe200078e0208 */
[----:B------:R-:W1:Y:S04]  /*0cb0*/  LDC R23, c[0x0][0x390] ;  /* 0x0000e400ff177b82 */ /* 0x000e680000000800 */
[----:B------:R-:W2:Y:S01]  /*0cc0*/  LDG.E R29, desc[UR6][R18.64] ;  /* 0x00000006121d7981 */ /* 0x000ea2000c1e1900 */
[----:B------:R-:W-:-:S03]  /*0cd0*/  IMAD.WIDE R20, R3, 0x4, R10 ;  /* 0x0000000403147825 */ /* 0x000fc600078e020a */
[----:B--2---:R2:W-:Y:S04]  /*0ce0*/  STG.E desc[UR6][R6.64], R29 ;  /* 0x0000001d06007986 */ /* 0x0045e8000c101906 */
[----:B------:R-:W3:Y:S01]  /*0cf0*/  LDG.E R28, desc[UR6][R20.64] ;  /* 0x00000006141c7981 */ /* 0x000ee2000c1e1900 */
[----:B-1----:R-:W-:Y:S01]  /*0d00*/  IMAD.WIDE R22, R23, 0x4, R20 ;  /* 0x0000000417167825 */ /* 0x002fe200078e0214 */
[----:B------:R-:W-:Y:S02]  /*0d10*/  ISETP.NE.AND P0, PT, R26, 0x1, PT ;  /* 0x000000011a00780c */ /* 0x000fe40003f05270 */
[----:B------:R-:W-:Y:S01]  /*0d20*/  MOV R25, UR5 ;  /* 0x0000000500197c02 */ /* 0x000fe20008000f00 */
[----:B------:R-:W-:Y:S01]  /*0d30*/  IMAD.U32 R27, RZ, RZ, UR4 ;  /* 0x00000004ff1b7e24 */ /* 0x000fe2000f8e00ff */
[----:B---3--:R2:W-:Y:S09]  /*0d40*/  STG.E desc[UR6][R22.64], R28 ;  /* 0x0000001c16007986 */ /* 0x0085f2000c101906 */
[----:B------:R-:W-:Y:S05]  /*0d50*/  @!P0 BRA `(.L_x_26) ;  /* 0x0000000000408947 */ /* 0x000fea0003800000 */
[----:B--2---:R-:W-:-:S05]  /*0d60*/  IMAD.WIDE R22, R5, 0x4, R8 ;  /* 0x0000000405167825 */ /* 0x004fca00078e0208 */
[----:B------:R-:W2:Y:S04]  /*0d70*/  LDG.E R29, desc[UR6][R22.64] ;  /* 0x00000006161d7981 */ /* 0x000ea8000c1e1900 */
[----:B--2---:R1:W-:Y:S04]  /*0d80*/  STG.E desc[UR6][R18.64], R29 ;  /* 0x0000001d12007986 */ /* 0x0043e8000c101906 */
[----:B------:R-:W2:Y:S01]  /*0d90*/  LDG.E R28, desc[UR6][R16.64] ;  /* 0x00000006101c7981 */ /* 0x000ea2000c1e1900 */
[----:B------:R-:W-:Y:S01]  /*0da0*/  ISETP.NE.AND P0, PT, R26, 0x2, PT ;  /* 0x000000021a00780c */ /* 0x000fe20003f05270 */
[----:B------:R-:W-:Y:S01]  /*0db0*/  IMAD.U32 R27, RZ, RZ, UR5 ;  /* 0x00000005ff1b7e24 */ /* 0x000fe2000f8e00ff */
[----:B------:R-:W-:-:S04]  /*0dc0*/  IADD3 R26, PT, PT, R24, -0x3, RZ ;  /* 0xfffffffd181a7810 */ /* 0x000fc80007ffe0ff */
[----:B------:R-:W-:Y:S01]  /*0dd0*/  MOV R25, R26 ;  /* 0x0000001a00197202 */ /* 0x000fe20000000f00 */
[----:B--2---:R1:W-:Y:S06]  /*0de0*/  STG.E desc[UR6][R20.64], R28 ;  /* 0x0000001c14007986 */ /* 0x0043ec000c101906 */
[----:B------:R-:W-:Y:S05]  /*0df0*/  @!P0 BRA `(.L_x_26) ;  /* 0x0000000000188947 */ /* 0x000fea0003800000 */
[----:B-1----:R-:W2:Y:S04]  /*0e00*/  LDG.E R19, desc[UR6][R14.64] ;  /* 0x000000060e137981 */ /* 0x002ea8000c1e1900 */
[----:B--2---:R3:W-:Y:S04]  /*0e10*/  STG.E desc[UR6][R22.64], R19 ;  /* 0x0000001316007986 */ /* 0x0047e8000c101906 */
[----:B------:R-:W2:Y:S01]  /*0e20*/  LDG.E R21, desc[UR6][R12.64] ;  /* 0x000000060c157981 */ /* 0x000ea2000c1e1900 */
[----:B------:R-:W-:Y:S01]  /*0e30*/  VIADD R25, R24, 0xfffffffc ;  /* 0xfffffffc18197836 */ /* 0x000fe20000000000 */
[----:B------:R-:W-:-:S02]  /*0e40*/  MOV R27, R26 ;  /* 0x0000001a001b7202 */ /* 0x000fc40000000f00 */
[----:B--2---:R3:W-:Y:S05]  /*0e50*/  STG.E desc[UR6][R16.64], R21 ;  /* 0x0000001510007986 */ /* 0x0047ea000c101906 */
.L_x_26:
[----:B------:R-:W-:Y:S05]  /*0e60*/  BSYNC.RECONVERGENT B2 ;  /* 0x0000000000027941 */ /* 0x000fea0003800200 */
.L_x_25:
[----:B-1----:R-:W-:-:S04]  /*0e70*/  IADD3 R18, PT, PT, -R4, UR5, RZ ;  /* 0x0000000504127c10 */ /* 0x002fc8000fffe1ff */
[----:B------:R-:W-:-:S13]  /*0e80*/  ISETP.GE.U32.AND P0, PT, R18, 0x3, PT ;  /* 0x000000031200780c */ /* 0x000fda0003f06070 */
[----:B------:R-:W-:Y:S05]  /*0e90*/  @!P0 BRA `(.L_x_24) ;  /* 0x0000000000a88947 */ /* 0x000fea0003800000 */
.L_x_27:
[----:B------:R-:W3:Y:S01]  /*0ea0*/  LDC R24, c[0x0][0x390] ;  /* 0x0000e400ff187b82 */ /* 0x000ee20000000800 */
[----:B------:R-:W-:-:S05]  /*0eb0*/  IADD3 R27, PT, PT, R27, -0x2, RZ ;  /* 0xfffffffe1b1b7810 */ /* 0x000fca0007ffe0ff */
[----:B---3--:R-:W-:-:S04]  /*0ec0*/  IMAD R21, R27, R24, RZ ;  /* 0x000000181b157224 */ /* 0x008fc800078e02ff */
[----:B------:R-:W-:-:S06]  /*0ed0*/  IMAD.WIDE R26, R21, 0x4, R8 ;  /* 0x00000004151a7825 */ /* 0x000fcc00078e0208 */
[----:B------:R-:W3:Y:S01]  /*0ee0*/  LDG.E R27, desc[UR6][R26.64] ;  /* 0x000000061a1b7981 */ /* 0x000ee2000c1e1900 */
[----:B--2---:R-:W-:Y:S02]  /*0ef0*/  IMAD R23, R25, R24, RZ ;  /* 0x0000001819177224 */ /* 0x004fe400078e02ff */
[----:B-1----:R-:W-:-:S04]  /*0f00*/  IMAD.WIDE R20, R21, 0x4, R10 ;  /* 0x0000000415147825 */ /* 0x002fc800078e020a */
[----:B------:R-:W-:-:S04]  /*0f10*/  IMAD.WIDE R18, R23, 0x4, R8 ;  /* 0x0000000417127825 */ /* 0x000fc800078e0208 */
[----:B------:R-:W-:Y:S01]  /*0f20*/  VIADD R22, R25, 0xfffffffe ;  /* 0xfffffffe19167836 */ /* 0x000fe20000000000 */
[----:B---3--:R1:W-:Y:S04]  /*0f30*/  STG.E desc[UR6][R18.64], R27 ;  /* 0x0000001b12007986 */ /* 0x0083e8000c101906 */
[----:B------:R2:W3:Y:S02]  /*0f40*/  LDG.E R29, desc[UR6][R20.64] ;  /* 0x00000006141d7981 */ /* 0x0004e4000c1e1900 */
[----:B--2---:R-:W-:Y:S02]  /*0f50*/  IMAD R21, R22, R24, RZ ;  /* 0x0000001816157224 */ /* 0x004fe400078e02ff */
[----:B------:R-:W-:-:S04]  /*0f60*/  IMAD.WIDE R22, R23, 0x4, R10 ;  /* 0x0000000417167825 */ /* 0x000fc800078e020a */
[----:B-1----:R-:W-:Y:S01]  /*0f70*/  IMAD.WIDE R18, R21, 0x4, R8 ;  /* 0x0000000415127825 */ /* 0x002fe200078e0208 */
[----:B---3--:R-:W-:Y:S04]  /*0f80*/  STG.E desc[UR6][R22.64], R29 ;  /* 0x0000001d16007986 */ /* 0x008fe8000c101906 */
[----:B------:R-:W2:Y:S01]  /*0f90*/  LDG.E R28, desc[UR6][R18.64] ;  /* 0x00000006121c7981 */ /* 0x000ea2000c1e1900 */
[C---:B------:R-:W-:Y:S01]  /*0fa0*/  IMAD.WIDE R26, R24.reuse, 0x4, R18 ;  /* 0x00000004181a7825 */ /* 0x040fe200078e0212 */
[----:B------:R-:W-:-:S04]  /*0fb0*/  IADD3 R20, PT, PT, -R24, RZ, RZ ;  /* 0x000000ff18147210 */ /* 0x000fc80007ffe1ff */
[----:B--2---:R1:W-:Y:S02]  /*0fc0*/  STG.E desc[UR6][R26.64], R28 ;  /* 0x0000001c1a007986 */ /* 0x0043e4000c101906 */
[----:B-1----:R-:W-:-:S05]  /*0fd0*/  IMAD.WIDE R28, R21, 0x4, R10 ;  /* 0x00000004151c7825 */ /* 0x002fca00078e020a */
[----:B------:R-:W2:Y:S01]  /*0fe0*/  LDG.E R23, desc[UR6][R28.64] ;  /* 0x000000061c177981 */ /* 0x000ea2000c1e1900 */
[----:B------:R-:W-:-:S05]  /*0ff0*/  IADD3 R21, PT, PT, R21, R24, RZ ;  /* 0x0000001815157210 */ /* 0x000fca0007ffe0ff */
[----:B------:R-:W-:Y:S02]  /*1000*/  IMAD R27, R20, 0x2, R21 ;  /* 0x00000002141b7824 */ /* 0x000fe400078e0215 */
[----:B------:R-:W-:-:S05]  /*1010*/  IMAD.WIDE R20, R24, 0x4, R28 ;  /* 0x0000000418147825 */ /* 0x000fca00078e021c */
[----:B--2---:R1:W-:Y:S02]  /*1020*/  STG.E desc[UR6][R20.64], R23 ;  /* 0x0000001714007986 */ /* 0x0043e4000c101906 */
[----:B-1----:R-:W-:-:S05]  /*1030*/  IMAD.WIDE R22, R27, 0x4, R8 ;  /* 0x000000041b167825 */ /* 0x002fca00078e0208 */
[----:B------:R-:W2:Y:S01]  /*1040*/  LDG.E R21, desc[UR6][R22.64] ;  /* 0x0000000616157981 */ /* 0x000ea2000c1e1900 */
[----:B------:R-:W-:-:S03]  /*1050*/  IADD3 R24, PT, PT, R27, -R24, RZ ;  /* 0x800000181b187210 */ /* 0x000fc60007ffe0ff */
[----:B--2---:R1:W-:Y:S02]  /*1060*/  STG.E desc[UR6][R18.64], R21 ;  /* 0x0000001512007986 */ /* 0x0043e4000c101906 */
[----:B-1----:R-:W-:-:S05]  /*1070*/  IMAD.WIDE R18, R27, 0x4, R10 ;  /* 0x000000041b127825 */ /* 0x002fca00078e020a */
[----:B------:R-:W2:Y:S04]  /*1080*/  LDG.E R26, desc[UR6][R18.64] ;  /* 0x00000006121a7981 */ /* 0x000ea8000c1e1900 */
[----:B--2---:R1:W-:Y:S02]  /*1090*/  STG.E desc[UR6][R28.64], R26 ;  /* 0x0000001a1c007986 */ /* 0x0043e4000c101906 */
[----:B-1----:R-:W-:-:S06]  /*10a0*/  IMAD.WIDE R26, R24, 0x4, R8 ;  /* 0x00000004181a7825 */ /* 0x002fcc00078e0208 */
[----:B------:R-:W2:Y:S01]  /*10b0*/  LDG.E R27, desc[UR6][R26.64] ;  /* 0x000000061a1b7981 */ /* 0x000ea2000c1e1900 */
[----:B------:R-:W-:-:S03]  /*10c0*/  IMAD.WIDE R20, R24, 0x4, R10 ;  /* 0x0000000418147825 */ /* 0x000fc600078e020a */
[----:B--2---:R1:W-:Y:S04]  /*10d0*/  STG.E desc[UR6][R22.64], R27 ;  /* 0x0000001b16007986 */ /* 0x0043e8000c101906 */
[----:B------:R-:W2:Y:S01]  /*10e0*/  LDG.E R20, desc[UR6][R20.64] ;  /* 0x0000000614147981 */ /* 0x000ea2000c1e1900 */
[C---:B-1----:R-:W-:Y:S01]  /*10f0*/  IADD3 R27, PT, PT, R25.reuse, -0x3, RZ ;  /* 0xfffffffd191b7810 */ /* 0x042fe20007ffe0ff */
[----:B------:R-:W-:-:S05]  /*1100*/  VIADD R25, R25, 0xfffffffc ;  /* 0xfffffffc19197836 */ /* 0x000fca0000000000 */
[----:B------:R-:W-:Y:S01]  /*1110*/  ISETP.GT.AND P0, PT, R25, R4, PT ;  /* 0x000000041900720c */ /* 0x000fe20003f04270 */
[----:B--2---:R1:W-:-:S12]  /*1120*/  STG.E desc[UR6][R18.64], R20 ;  /* 0x0000001412007986 */ /* 0x0043d8000c101906 */
[----:B------:R-:W-:Y:S05]  /*1130*/  @P0 BRA `(.L_x_27) ;  /* 0xfffffffc00580947 */ /* 0x000fea000383ffff */
.L_x_24:
[----:B------:R-:W-:Y:S05]  /*1140*/  BSYNC.RECONVERGENT B1 ;  /* 0x0000000000017941 */ /* 0x000fea0003800200 */
.L_x_23:
[----:B------:R-:W2:Y:S02]  /*1150*/  LDCU UR9, c[0x0][0x390] ;  /* 0x00007200ff0977ac */ /* 0x000ea40008000800 */
[----:B--23--:R-:W-:-:S04]  /*1160*/  IMAD R23, R4, UR9, RZ ;  /* 0x0000000904177c24 */ /* 0x00cfc8000f8e02ff */
[----:B-1----:R-:W-:-:S04]  /*1170*/  IMAD.WIDE R20, R23, 0x4, R8 ;  /* 0x0000000417147825 */ /* 0x002fc800078e0208 */
[----:B------:R-:W-:Y:S01]  /*1180*/  IMAD.WIDE R22, R23, 0x4, R10 ;  /* 0x0000000417167825 */ /* 0x000fe200078e020a */
[----:B------:R1:W-:Y:S04]  /*1190*/  STG.E desc[UR6][R20.64], R2 ;  /* 0x0000000214007986 */ /* 0x0003e8000c101906 */
[----:B------:R1:W-:Y:S04]  /*11a0*/  STG.E desc[UR6][R22.64], R0 ;  /* 0x0000000016007986 */ /* 0x0003e8000c101906 */
[----:B------:R1:W5:Y:S02]  /*11b0*/  LDG.E R19, desc[UR6][R6.64] ;  /* 0x0000000606137981 */ /* 0x000364000c1e1900 */
.L_x_19:
[----:B------:R-:W-:Y:S05]  /*11c0*/  BSYNC.RECONVERGENT B0 ;  /* 0x0000000000007941 */ /* 0x000fea0003800200 */
.L_x_18:
[----:B------:R-:W2:Y:S01]  /*11d0*/  LDCU UR9, c[0x0][0x394] ;  /* 0x00007280ff0977ac */ /* 0x000ea20008000800 */
[----:B-1----:R-:W-:-:S04]  /*11e0*/  IADD3 R0, PT, PT, R0, 0x1, RZ ;  /* 0x0000000100007810 */ /* 0x002fc80007ffe0ff */
[----:B--2---:R-:W-:-:S13]  /*11f0*/  ISETP.NE.AND P0, PT, R0, UR9, PT ;  /* 0x0000000900007c0c */ /* 0x004fda000bf05270 */
[----:B------:R-:W-:Y:S05]  /*1200*/  @!P0 EXIT ;  /* 0x000000000000894d */ /* 0x000fea0003800000 */
[----:B------:R-:W-:Y:S05]  /*1210*/  BRA `(.L_x_28) ;  /* 0xfffffff8000c7947 */ /* 0x000fea000383ffff */
.L_x_17:
[----:B------:R-:W1:Y:S01]  /*1220*/  LDC R12, c[0x0][0x394] ;  /* 0x0000e500ff0c7b82 */ /* 0x000e620000000800 */
[----:B------:R-:W1:Y:S01]  /*1230*/  LDCU UR8, c[0x0][0x398] ;  /* 0x00007300ff0877ac */ /* 0x000e620008000800 */
[----:B------:R-:W-:Y:S01]  /*1240*/  IADD3 R2, PT, PT, R2, -UR5, RZ ;  /* 0x8000000502027c10 */ /* 0x000fe2000fffe0ff */
[----:B0-----:R-:W-:Y:S01]  /*1250*/  IMAD.WIDE R10, R3, 0x4, R10 ;  /* 0x00000004030a7825 */ /* 0x001fe200078e020a */
[----:B------:R-:W0:Y:S02]  /*1260*/  LDCU UR4, c[0x0][0x398] ;  /* 0x00007300ff0477ac */ /* 0x000e240008000800 */
[----:B------:R-:W-:Y:S01]  /*1270*/  LOP3.LUT P1, R2, R2, 0x3, RZ, 0xc0, !PT ;  /* 0x0000000302027812 */ /* 0x000fe2000782c0ff */
[----:B0-----:R-:W-:Y:S01]  /*1280*/  IMAD.U32 R13, RZ, RZ, UR4 ;  /* 0x00000004ff0d7e24 */ /* 0x001fe2000f8e00ff */
[----:B-1----:R-:W-:-:S04]  /*1290*/  IADD3 R4, PT, PT, -R12, UR8, RZ ;  /* 0x000000080c047c10 */ /* 0x002fc8000fffe1ff */
[----:B------:R-:W-:-:S07]  /*12a0*/  ISETP.GT.U32.AND P0, PT, R4, -0x4, PT ;  /* 0xfffffffc0400780c */ /* 0x000fce0003f04070 */
[----:B------:R-:W-:Y:S06]  /*12b0*/  @!P1 BRA `(.L_x_29) ;  /* 0x0000000000409947 */ /* 0x000fec0003800000 */
[----:B------:R-:W-:Y:S01]  /*12c0*/  IMAD R5, R0, UR5, RZ ;  /* 0x0000000500057c24 */ /* 0x000fe2000f8e02ff */
[----:B------:R-:W-:Y:S01]  /*12d0*/  IADD3 R4, PT, PT, -R2, RZ, RZ ;  /* 0x000000ff02047210 */ /* 0x000fe20007ffe1ff */
[----:B------:R-:W0:Y:S01]  /*12e0*/  LDCU UR8, c[0x0][0x390] ;  /* 0x00007200ff0877ac */ /* 0x000e220008000800 */
[----:B------:R-:W-:-:S07]  /*12f0*/  MOV R13, UR4 ;  /* 0x00000004000d7c02 */ /* 0x000fce0008000f00 */
.L_x_30:
[----:B------:R-:W-:-:S06]  /*1300*/  IMAD.WIDE R2, R5, 0x4, R8 ;  /* 0x0000000405027825 */ /* 0x000fcc00078e0208 */
[----:B------:R-:W2:Y:S01]  /*1310*/  LDG.E R2, desc[UR6][R2.64] ;  /* 0x0000000602027981 */ /* 0x000ea2000c1e1900 */
[----:B------:R-:W-:Y:S01]  /*1320*/  VIADD R4, R4, 0x1 ;  /* 0x0000000104047836 */ /* 0x000fe20000000000 */
[----:B0-----:R-:W-:-:S04]  /*1330*/  MOV R0, UR8 ;  /* 0x0000000800007c02 */ /* 0x001fc80008000f00 */
[----:B------:R-:W-:Y:S02]  /*1340*/  IADD3 R5, PT, PT, R5, R0, RZ ;  /* 0x0000000005057210 */ /* 0x000fe40007ffe0ff */
[----:B--2--5:R-:W-:-:S13]  /*1350*/  FSETP.GEU.AND P1, PT, R2, R19, PT ;  /* 0x000000130200720b */ /* 0x024fda0003f2e000 */
[----:B------:R-:W-:Y:S04]  /*1360*/  @!P1 STG.E desc[UR6][R6.64], R2 ;  /* 0x0000000206009986 */ /* 0x000fe8000c101906 */
[----:B------:R0:W-:Y:S04]  /*1370*/  @!P1 STG.E desc[UR6][R10.64], R13 ;  /* 0x0000000d0a009986 */ /* 0x0001e8000c101906 */
[----:B------:R1:W5:Y:S01]  /*1380*/  @!P1 LDG.E R19, desc[UR6][R6.64] ;  /* 0x0000000606139981 */ /* 0x000362000c1e1900 */
[----:B------:R-:W-:Y:S01]  /*1390*/  ISETP.NE.AND P1, PT, R4, RZ, PT ;  /* 0x000000ff0400720c */ /* 0x000fe20003f25270 */
[----:B0-----:R-:W-:-:S12]  /*13a0*/  VIADD R13, R13, 0x1 ;  /* 0x000000010d0d7836 */ /* 0x001fd80000000000 */
[----:B-1----:R-:W-:Y:S05]  /*13b0*/  @P1 BRA `(.L_x_30) ;  /* 0xfffffffc00d01947 */ /* 0x002fea000383ffff */
.L_x_29:
[----:B------:R-:W-:Y:S05]  /*13c0*/  @P0 EXIT ;  /* 0x000000000000094d */ /* 0x000fea0003800000 */
[----:B------:R-:W0:Y:S01]  /*13d0*/  LDC R2, c[0x0][0x390] ;  /* 0x0000e400ff027b82 */ /* 0x000e220000000800 */
[C---:B------:R-:W-:Y:S02]  /*13e0*/  IADD3 R3, PT, PT, R13.reuse, -R12, RZ ;  /* 0x8000000c0d037210 */ /* 0x040fe40007ffe0ff */
[C---:B------:R-:W-:Y:S01]  /*13f0*/  IADD3 R5, PT, PT, R13.reuse, 0x1, RZ ;  /* 0x000000010d057810 */ /* 0x040fe20007ffe0ff */
[----:B------:R-:W-:Y:S01]  /*1400*/  IMAD R13, R13, R0, RZ ;  /* 0x000000000d0d7224 */ /* 0x000fe200078e02ff */
[----:B------:R-:W-:-:S13]  /*1410*/  ISETP.GE.AND P0, PT, R3, RZ, PT ;  /* 0x000000ff0300720c */ /* 0x000fda0003f06270 */
[----:B------:R-:W-:Y:S05]  /*1420*/  @P0 BRA `(.L_x_31) ;  /* 0x0000000c00040947 */ /* 0x000fea0003800000 */
[----:B------:R-:W-:Y:S01]  /*1430*/  IMAD.MOV R4, RZ, RZ, -R3 ;  /* 0x000000ffff047224 */ /* 0x000fe200078e0a03 */
[----:B------:R-:W-:-:S04]  /*1440*/  PLOP3.LUT P0, PT, PT, PT, PT, 0x80, 0x8 ;  /* 0x000000000008781c */ /* 0x000fc80003f0f070 */
[----:B------:R-:W-:-:S13]  /*1450*/  ISETP.GT.AND P1, PT, R4, 0xc, PT ;  /* 0x0000000c0400780c */ /* 0x000fda0003f24270 */
[----:B------:R-:W-:Y:S05]  /*1460*/  @!P1 BRA `(.L_x_32) ;  /* 0x0000000400ec9947 */ /* 0x000fea0003800000 */
[----:B------:R-:W-:Y:S01]  /*1470*/  PLOP3.LUT P0, PT, PT, PT, PT, 0x8, 0x80 ;  /* 0x000000000080781c */ /* 0x000fe20003f0e170 */
[----:B------:R-:W1:Y:S01]  /*1480*/  LDCU UR4, c[0x0][0x390] ;  /* 0x00007200ff0477ac */ /* 0x000e620008000800 */
[----:B------:R-:W-:-:S11]  /*1490*/  NOP ;  /* 0x0000000000007918 */ /* 0x000fd60000000000 */
.L_x_33:
[----:B------:R-:W-:-:S05]  /*14a0*/  IMAD.WIDE R14, R13, 0x4, R8 ;  /* 0x000000040d0e7825 */ /* 0x000fca00078e0208 */
[----:B------:R-:W2:Y:S01]  /*14b0*/  LDG.E R4, desc[UR6][R14.64] ;  /* 0x000000060e047981 */ /* 0x000ea2000c1e1900 */
[----:B-1----:R-:W-:-:S05]  /*14c0*/  MOV R0, UR4 ;  /* 0x0000000400007c02 */ /* 0x002fca0008000f00 */
[----:B------:R-:W-:Y:S01]  /*14d0*/  IMAD.WIDE R16, R0, 0x4, R14 ;  /* 0x0000000400107825 */ /* 0x000fe200078e020e */
[----:B--2--5:R-:W-:-:S13]  /*14e0*/  FSETP.GEU.AND P1, PT, R4, R19, PT ;  /* 0x000000130400720b */ /* 0x024fda0003f2e000 */
[----:B------:R-:W-:Y:S01]  /*14f0*/  @!P1 IADD3 R23, PT, PT, R5, -0x1, RZ ;  /* 0xffffffff05179810 */ /* 0x000fe20007ffe0ff */
[----:B------:R1:W-:Y:S04]  /*1500*/  @!P1 STG.E desc[UR6][R6.64], R4 ;  /* 0x0000000406009986 */ /* 0x0003e8000c101906 */
[----:B------:R-:W-:Y:S04]  /*1510*/  @!P1 STG.E desc[UR6][R10.64], R23 ;  /* 0x000000170a009986 */ /* 0x000fe8000c101906 */
[----:B------:R-:W2:Y:S04]  /*1520*/  @!P1 LDG.E R19, desc[UR6][R6.64] ;  /* 0x0000000606139981 */ /* 0x000ea8000c1e1900 */
[----:B------:R-:W2:Y:S01]  /*1530*/  LDG.E R12, desc[UR6][R16.64] ;  /* 0x00000006100c7981 */ /* 0x000ea2000c1e1900 */
[----:B------:R-:W-:Y:S01]  /*1540*/  IMAD.WIDE R20, R0, 0x4, R16 ;  /* 0x0000000400147825 */ /* 0x000fe200078e0210 */
[----:B--2---:R-:W-:-:S13]  /*1550*/  FSETP.GEU.AND P1, PT, R12, R19, PT ;  /* 0x000000130c00720b */ /* 0x004fda0003f2e000 */
[----:B------:R2:W-:Y:S04]  /*1560*/  @!P1 STG.E desc[UR6][R6.64], R12 ;  /* 0x0000000c06009986 */ /* 0x0005e8000c101906 */
[----:B------:R-:W-:Y:S04]  /*1570*/  @!P1 STG.E desc[UR6][R10.64], R5 ;  /* 0x000000050a009986 */ /* 0x000fe8000c101906 */
[----:B------:R-:W3:Y:S04]  /*1580*/  @!P1 LDG.E R19, desc[UR6][R6.64] ;  /* 0x0000000606139981 */ /* 0x000ee8000c1e1900 */
[----:B------:R-:W3:Y:S01]  /*1590*/  LDG.E R18, desc[UR6][R20.64] ;  /* 0x0000000614127981 */ /* 0x000ee2000c1e1900 */
[----:B------:R-:W-:Y:S01]  /*15a0*/  IMAD.WIDE R14, R0, 0x4, R20 ;  /* 0x00000004000e7825 */ /* 0x000fe200078e0214 */
[----:B---3--:R-:W-:-:S13]  /*15b0*/  FSETP.GEU.AND P1, PT, R18, R19, PT ;  /* 0x000000131200720b */ /* 0x008fda0003f2e000 */
[----:B------:R-:W-:Y:S01]  /*15c0*/  @!P1 VIADD R25, R5, 0x1 ;  /* 0x0000000105199836 */ /* 0x000fe20000000000 */
[----:B------:R3:W-:Y:S04]  /*15d0*/  @!P1 STG.E desc[UR6][R6.64], R18 ;  /* 0x0000001206009986 */ /* 0x0007e8000c101906 */
[----:B------:R-:W-:Y:S04]  /*15e0*/  @!P1 STG.E desc[UR6][R10.64], R25 ;  /* 0x000000190a009986 */ /* 0x000fe8000c101906 */
[----:B-1----:R-:W4:Y:S04]  /*15f0*/  LDG.E R4, desc[UR6][R14.64] ;  /* 0x000000060e047981 */ /* 0x002f28000c1e1900 */
[----:B------:R-:W4:Y:S01]  /*1600*/  @!P1 LDG.E R19, desc[UR6][R6.64] ;  /* 0x0000000606139981 */ /* 0x000f22000c1e1900 */
[----:B------:R-:W-:-:S05]  /*1610*/  LEA R27, R0, R13, 0x2 ;  /* 0x0000000d001b7211 */ /* 0x000fca00078e10ff */
[----:B--2---:R-:W-:Y:S01]  /*1620*/  IMAD.WIDE R12, R27, 0x4, R8 ;  /* 0x000000041b0c7825 */ /* 0x004fe200078e0208 */
[----:B----4-:R-:W-:-:S13]  /*1630*/  FSETP.GEU.AND P1, PT, R4, R19, PT ;  /* 0x000000130400720b */ /* 0x010fda0003f2e000 */
[----:B------:R-:W-:Y:S01]  /*1640*/  @!P1 IADD3 R17, PT, PT, R5, 0x2, RZ ;  /* 0x0000000205119810 */ /* 0x000fe20007ffe0ff */
[----:B------:R-:W-:Y:S04]  /*1650*/  @!P1 STG.E desc[UR6][R6.64], R4 ;  /* 0x0000000406009986 */ /* 0x000fe8000c101906 */
[----:B------:R1:W-:Y:S04]  /*1660*/  @!P1 STG.E desc[UR6][R10.64], R17 ;  /* 0x000000110a009986 */ /* 0x0003e8000c101906 */
[----:B------:R-:W2:Y:S04]  /*1670*/  @!P1 LDG.E R19, desc[UR6][R6.64] ;  /* 0x0000000606139981 */ /* 0x000ea8000c1e1900 */
[----:B---3--:R-:W2:Y:S01]  /*1680*/  LDG.E R18, desc[UR6][R12.64] ;  /* 0x000000060c127981 */ /* 0x008ea2000c1e1900 */
[----:B------:R-:W-:Y:S01]  /*1690*/  IMAD.WIDE R14, R0, 0x4, R12 ;  /* 0x00000004000e7825 */ /* 0x000fe200078e020c */
[----:B--2---:R-:W-:-:S13]  /*16a0*/  FSETP.GEU.AND P1, PT, R18, R19, PT ;  /* 0x000000131200720b */ /* 0x004fda0003f2e000 */
[C---:B------:R-:W-:Y:S01]  /*16b0*/  @!P1 VIADD R21, R5.reuse, 0x3 ;  /* 0x0000000305159836 */ /* 0x040fe20000000000 */
[----:B------:R-:W-:Y:S04]  /*16c0*/  @!P1 STG.E desc[UR6][R6.64], R18 ;  /* 0x0000001206009986 */ /* 0x000fe8000c101906 */
[----:B------:R2:W-:Y:S04]  /*16d0*/  @!P1 STG.E desc[UR6][R10.64], R21 ;  /* 0x000000150a009986 */ /* 0x0005e8000c101906 */
[----:B------:R-:W3:Y:S04]  /*16e0*/  @!P1 LDG.E R19, desc[UR6][R6.64] ;  /* 0x0000000606139981 */ /* 0x000ee8000c1e1900 */
[----:B------:R-:W3:Y:S01]  /*16f0*/  LDG.E R20, desc[UR6][R14.64] ;  /* 0x000000060e147981 */ /* 0x000ee2000c1e1900 */
[----:B------:R-:W-:Y:S01]  /*1700*/  IADD3 R23, PT, PT, R5, 0x4, RZ ;  /* 0x0000000405177810 */ /* 0x000fe20007ffe0ff */
[----:B-1----:R-:W-:Y:S01]  /*1710*/  IMAD.WIDE R16, R0, 0x4, R14 ;  /* 0x0000000400107825 */ /* 0x002fe200078e020e */
[----:B---3--:R-:W-:-:S13]  /*1720*/  FSETP.GEU.AND P1, PT, R20, R19, PT ;  /* 0x000000131400720b */ /* 0x008fda0003f2e000 */
[----:B------:R-:W-:Y:S04]  /*1730*/  @!P1 STG.E desc[UR6][R6.64], R20 ;  /* 0x0000001406009986 */ /* 0x000fe8000c101906 */
[----:B------:R1:W-:Y:S04]  /*1740*/  @!P1 STG.E desc[UR6][R10.64], R23 ;  /* 0x000000170a009986 */ /* 0x0003e8000c101906 */
[----:B------:R-:W3:Y:S04]  /*1750*/  @!P1 LDG.E R19, desc[UR6][R6.64] ;  /* 0x0000000606139981 */ /* 0x000ee8000c1e1900 */
[----:B------:R-:W3:Y:S01]  /*1760*/  LDG.E R4, desc[UR6][R16.64] ;  /* 0x0000000610047981 */ /* 0x000ee2000c1e1900 */
[----:B------:R-:W-:Y:S01]  /*1770*/  IMAD.WIDE R12, R0, 0x4, R16 ;  /* 0x00000004000c7825 */ /* 0x000fe200078e0210 */
[----:B---3--:R-:W-:-:S13]  /*1780*/  FSETP.GEU.AND P1, PT, R4, R19, PT ;  /* 0x000000130400720b */ /* 0x008fda0003f2e000 */
[----:B--2---:R-:W-:Y:S01]  /*1790*/  @!P1 IADD3 R21, PT, PT, R5, 0x5, RZ ;  /* 0x0000000505159810 */ /* 0x004fe20007ffe0ff */
[----:B------:R2:W-:Y:S04]  /*17a0*/  @!P1 STG.E desc[UR6][R6.64], R4 ;  /* 0x0000000406009986 */ /* 0x0005e8000c101906 */
[----:B------:R3:W-:Y:S04]  /*17b0*/  @!P1 STG.E desc[UR6][R10.64], R21 ;  /* 0x000000150a009986 */ /* 0x0007e8000c101906 */
[----:B------:R-:W4:Y:S04]  /*17c0*/  LDG.E R18, desc[UR6][R12.64] ;  /* 0x000000060c127981 */ /* 0x000f28000c1e1900 */
[----:B------:R-:W4:Y:S01]  /*17d0*/  @!P1 LDG.E R19, desc[UR6][R6.64] ;  /* 0x0000000606139981 */ /* 0x000f22000c1e1900 */
[----:B------:R-:W-:-:S04]  /*17e0*/  IMAD R27, R0, 0x4, R27 ;  /* 0x00000004001b7824 */ /* 0x000fc800078e021b */
[----:B------:R-:W-:Y:S01]  /*17f0*/  IMAD.WIDE R14, R27, 0x4, R8 ;  /* 0x000000041b0e7825 */ /* 0x000fe200078e0208 */
[----:B----4-:R-:W-:-:S13]  /*1800*/  FSETP.GEU.AND P1, PT, R18, R19, PT ;  /* 0x000000131200720b */ /* 0x010fda0003f2e000 */
[----:B-1----:R-:W-:Y:S01]  /*1810*/  @!P1 IADD3 R23, PT, PT, R5, 0x6, RZ ;  /* 0x0000000605179810 */ /* 0x002fe20007ffe0ff */
[----:B------:R-:W-:Y:S04]  /*1820*/  @!P1 STG.E desc[UR6][R6.64], R18 ;  /* 0x0000001206009986 */ /* 0x000fe8000c101906 */
[----:B------:R1:W-:Y:S04]  /*1830*/  @!P1 STG.E desc[UR6][R10.64], R23 ;  /* 0x000000170a009986 */ /* 0x0003e8000c101906 */
[----:B------:R-:W4:Y:S04]  /*1840*/  @!P1 LDG.E R19, desc[UR6][R6.64] ;  /* 0x0000000606139981 */ /* 0x000f28000c1e1900 */
[----:B--2---:R-:W4:Y:S01]  /*1850*/  LDG.E R4, desc[UR6][R14.64] ;  /* 0x000000060e047981 */ /* 0x004f22000c1e1900 */
[----:B------:R-:W-:Y:S01]  /*1860*/  IMAD.WIDE R12, R0, 0x4, R14 ;  /* 0x00000004000c7825 */ /* 0x000fe200078e020e */
[----:B----4-:R-:W-:-:S13]  /*1870*/  FSETP.GEU.AND P1, PT, R4, R19, PT ;  /* 0x000000130400720b */ /* 0x010fda0003f2e000 */
[C---:B---3--:R-:W-:Y:S01]  /*1880*/  @!P1 IADD3 R21, PT, PT, R5.reuse, 0x7, RZ ;  /* 0x0000000705159810 */ /* 0x048fe20007ffe0ff */
[----:B------:R-:W-:Y:S04]  /*1890*/  @!P1 STG.E desc[UR6][R6.64], R4 ;  /* 0x0000000406009986 */ /* 0x000fe8000c101906 */
[----:B------:R2:W-:Y:S04]  /*18a0*/  @!P1 STG.E desc[UR6][R10.64], R21 ;  /* 0x000000150a009986 */ /* 0x0005e8000c101906 */
[----:B------:R-:W3:Y:S04]  /*18b0*/  @!P1 LDG.E R19, desc[UR6][R6.64] ;  /* 0x0000000606139981 */ /* 0x000ee8000c1e1900 */
[----:B------:R-:W3:Y:S01]  /*18c0*/  LDG.E R20, desc[UR6][R12.64] ;  /* 0x000000060c147981 */ /* 0x000ee2000c1e1900 */
[----:B-1----:R-:W-:-:S02]  /*18d0*/  VIADD R23, R5, 0x8 ;  /* 0x0000000805177836 */ /* 0x002fc40000000000 */
[----:B------:R-:W-:Y:S01]  /*18e0*/  IMAD.WIDE R16, R0, 0x4, R12 ;  /* 0x0000000400107825 */ /* 0x000fe200078e020c */
        /* <DEDUP_REMOVED lines=8> */
[----:B------:R-:W-:Y:S04]  /*1970*/  @!P1 STG.E desc[UR6][R6.64], R18 ;  /* 0x0000001206009986 */ /* 0x000fe8000c101906 */
[----:B------:R2:W-:Y:S04]  /*1980*/  @!P1 STG.E desc[UR6][R10.64], R21 ;  /* 0x000000150a009986 */ /* 0x0005e8000c101906 */
[----:B------:R-:W3:Y:S04]  /*1990*/  LDG.E R14, desc[UR6][R14.64] ;  /* 0x000000060e0e7981 */ /* 0x000ee8000c1e1900 */
[----:B------:R-:W3:Y:S01]  /*19a0*/  @!P1 LDG.E R19, desc[UR6][R6.64] ;  /* 0x0000000606139981 */ /* 0x000ee2000c1e1900 */
[----:B------:R-:W-:-:S05]  /*19b0*/  LEA R13, R0, R27, 0x2 ;  /* 0x0000001b000d7211 */ /* 0x000fca00078e10ff */
[----:B------:R-:W-:Y:S01]  /*19c0*/  IMAD.WIDE R16, R13, 0x4, R8 ;  /* 0x000000040d107825 */ /* 0x000fe200078e0208 */
[----:B---3--:R-:W-:-:S13]  /*19d0*/  FSETP.GEU.AND P1, PT, R14, R19, PT ;  /* 0x000000130e00720b */ /* 0x008fda0003f2e000 */
[----:B-1----:R-:W-:Y:S01]  /*19e0*/  @!P1 VIADD R23, R5, 0xa ;  /* 0x0000000a05179836 */ /* 0x002fe20000000000 */
[----:B------:R-:W-:Y:S04]  /*19f0*/  @!P1 STG.E desc[UR6][R6.64], R14 ;  /* 0x0000000e06009986 */ /* 0x000fe8000c101906 */
[----:B------:R1:W-:Y:S04]  /*1a00*/  @!P1 STG.E desc[UR6][R10.64], R23 ;  /* 0x000000170a009986 */ /* 0x0003e8000c101906 */
[----:B------:R-:W3:Y:S04]  /*1a10*/  @!P1 LDG.E R19, desc[UR6][R6.64] ;  /* 0x0000000606139981 */ /* 0x000ee8000c1e1900 */
[----:B------:R-:W3:Y:S01]  /*1a20*/  LDG.E R4, desc[UR6][R16.64] ;  /* 0x0000000610047981 */ /* 0x000ee2000c1e1900 */
[----:B--2---:R-:W-:Y:S01]  /*1a30*/  IMAD.WIDE R20, R0, 0x4, R16 ;  /* 0x0000000400147825 */ /* 0x004fe200078e0210 */
[----:B---3--:R-:W-:-:S13]  /*1a40*/  FSETP.GEU.AND P1, PT, R4, R19, PT ;  /* 0x000000130400720b */ /* 0x008fda0003f2e000 */
[C---:B------:R-:W-:Y:S01]  /*1a50*/  @!P1 IADD3 R15, PT, PT, R5.reuse, 0xb, RZ ;  /* 0x0000000b050f9810 */ /* 0x040fe20007ffe0ff */
[----:B------:R-:W-:Y:S04]  /*1a60*/  @!P1 STG.E desc[UR6][R6.64], R4 ;  /* 0x0000000406009986 */ /* 0x000fe8000c101906 */
[----:B------:R2:W-:Y:S04]  /*1a70*/  @!P1 STG.E desc[UR6][R10.64], R15 ;  /* 0x0000000f0a009986 */ /* 0x0005e8000c101906 */
[----:B------:R-:W3:Y:S04]  /*1a80*/  @!P1 LDG.E R19, desc[UR6][R6.64] ;  /* 0x0000000606139981 */ /* 0x000ee8000c1e1900 */
[----:B------:R-:W3:Y:S01]  /*1a90*/  LDG.E R12, desc[UR6][R20.64] ;  /* 0x00000006140c7981 */ /* 0x000ee2000c1e1900 */
[----:B------:R-:W-:Y:S01]  /*1aa0*/  IADD3 R25, PT, PT, R5, 0xc, RZ ;  /* 0x0000000c05197810 */ /* 0x000fe20007ffe0ff */
[----:B-1----:R-:W-:Y:S01]  /*1ab0*/  IMAD.WIDE R22, R0, 0x4, R20 ;  /* 0x0000000400167825 */ /* 0x002fe200078e0214 */
[----:B---3--:R-:W-:-:S13]  /*1ac0*/  FSETP.GEU.AND P1, PT, R12, R19, PT ;  /* 0x000000130c00720b */ /* 0x008fda0003f2e000 */
[----:B------:R3:W-:Y:S04]  /*1ad0*/  @!P1 STG.E desc[UR6][R6.64], R12 ;  /* 0x0000000c06009986 */ /* 0x0007e8000c101906 */
[----:B------:R3:W-:Y:S04]  /*1ae0*/  @!P1 STG.E desc[UR6][R10.64], R25 ;  /* 0x000000190a009986 */ /* 0x0007e8000c101906 */
[----:B------:R-:W4:Y:S04]  /*1af0*/  @!P1 LDG.E R19, desc[UR6][R6.64] ;  /* 0x0000000606139981 */ /* 0x000f28000c1e1900 */
[----:B------:R-:W4:Y:S01]  /*1b00*/  LDG.E R16, desc[UR6][R22.64] ;  /* 0x0000000616107981 */ /* 0x000f22000c1e1900 */
[----:B--2---:R-:W-:Y:S01]  /*1b10*/  IMAD.WIDE R14, R0, 0x4, R22 ;  /* 0x00000004000e7825 */ /* 0x004fe200078e0216 */
[----:B----4-:R-:W-:-:S13]  /*1b20*/  FSETP.GEU.AND P1, PT, R16, R19, PT ;  /* 0x000000131000720b */ /* 0x010fda0003f2e000 */
[----:B------:R-:W-:Y:S01]  /*1b30*/  @!P1 VIADD R17, R5, 0xd ;  /* 0x0000000d05119836 */ /* 0x000fe20000000000 */
[----:B------:R3:W-:Y:S04]  /*1b40*/  @!P1 STG.E desc[UR6][R6.64], R16 ;  /* 0x0000001006009986 */ /* 0x0007e8000c101906 */
[----:B------:R3:W-:Y:S04]  /*1b50*/  @!P1 STG.E desc[UR6][R10.64], R17 ;  /* 0x000000110a009986 */ /* 0x0007e8000c101906 */
[----:B------:R-:W2:Y:S04]  /*1b60*/  LDG.E R14, desc[UR6][R14.64] ;  /* 0x000000060e0e7981 */ /* 0x000ea8000c1e1900 */
[----:B------:R-:W2:Y:S01]  /*1b70*/  @!P1 LDG.E R19, desc[UR6][R6.64] ;  /* 0x0000000606139981 */ /* 0x000ea2000c1e1900 */
[----:B------:R-:W-:Y:S01]  /*1b80*/  IADD3 R3, PT, PT, R3, 0x10, RZ ;  /* 0x0000001003037810 */ /* 0x000fe20007ffe0ff */
[----:B------:R-:W-:Y:S01]  /*1b90*/  IMAD R13, R0, 0x4, R13 ;  /* 0x00000004000d7824 */ /* 0x000fe200078e020d */
[----:B--2---:R-:W-:-:S13]  /*1ba0*/  FSETP.GEU.AND P1, PT, R14, R19, PT ;  /* 0x000000130e00720b */ /* 0x004fda0003f2e000 */
[----:B------:R-:W-:Y:S01]  /*1bb0*/  @!P1 IADD3 R21, PT, PT, R5, 0xe, RZ ;  /* 0x0000000e05159810 */ /* 0x000fe20007ffe0ff */
[----:B------:R3:W-:Y:S04]  /*1bc0*/  @!P1 STG.E desc[UR6][R6.64], R14 ;  /* 0x0000000e06009986 */ /* 0x0007e8000c101906 */
[----:B------:R3:W-:Y:S04]  /*1bd0*/  @!P1 STG.E desc[UR6][R10.64], R21 ;  /* 0x000000150a009986 */ /* 0x0007e8000c101906 */
[----:B------:R3:W5:Y:S01]  /*1be0*/  @!P1 LDG.E R19, desc[UR6][R6.64] ;  /* 0x0000000606139981 */ /* 0x000762000c1e1900 */
[----:B------:R-:W-:-:S02]  /*1bf0*/  ISETP.GE.AND P1, PT, R3, -0xc, PT ;  /* 0xfffffff40300780c */ /* 0x000fc40003f26270 */
[----:B------:R-:W-:-:S11]  /*1c00*/  IADD3 R5, PT, PT, R5, 0x10, RZ ;  /* 0x0000001005057810 */ /* 0x000fd60007ffe0ff */
[----:B---3--:R-:W-:Y:S05]  /*1c10*/  @!P1 BRA `(.L_x_33) ;  /* 0xfffffff800209947 */ /* 0x008fea000383ffff */
.L_x_32:
[----:B------:R-:W-:-:S04]  /*1c20*/  IADD3 R4, PT, PT, -R3, RZ, RZ ;  /* 0x000000ff03047210 */ /* 0x000fc80007ffe1ff */
[----:B------:R-:W-:-:S13]  /*1c30*/  ISETP.GT.AND P1, PT, R4, 0x4, PT ;  /* 0x000000040400780c */ /* 0x000fda0003f24270 */
[----:B------:R-:W-:Y:S05]  /*1c40*/  @!P1 BRA `(.L_x_34) ;  /* 0x0000000000f49947 */ /* 0x000fea0003800000 */
[----:B------:R-:W-:-:S05]  /*1c50*/  IMAD.WIDE R14, R13, 0x4, R8 ;  /* 0x000000040d0e7825 */ /* 0x000fca00078e0208 */
[----:B------:R-:W2:Y:S01]  /*1c60*/  LDG.E R4, desc[UR6][R14.64] ;  /* 0x000000060e047981 */ /* 0x000ea2000c1e1900 */
[----:B------:R-:W-:Y:S01]  /*1c70*/  IMAD.WIDE R16, R0, 0x4, R14 ;  /* 0x0000000400107825 */ /* 0x000fe200078e020e */
[----:B--2--5:R-:W-:-:S13]  /*1c80*/  FSETP.GEU.AND P0, PT, R4, R19, PT ;  /* 0x000000130400720b */ /* 0x024fda0003f0e000 */
[----:B------:R-:W-:Y:S01]  /*1c90*/  @!P0 VIADD R23, R5, 0xffffffff ;  /* 0xffffffff05178836 */ /* 0x000fe20000000000 */
[----:B------:R1:W-:Y:S04]  /*1ca0*/  @!P0 STG.E desc[UR6][R6.64], R4 ;  /* 0x0000000406008986 */ /* 0x0003e8000c101906 */
[----:B------:R2:W-:Y:S04]  /*1cb0*/  @!P0 STG.E desc[UR6][R10.64], R23 ;  /* 0x000000170a008986 */ /* 0x0005e8000c101906 */
[----:B------:R-:W3:Y:S04]  /*1cc0*/  @!P0 LDG.E R19, desc[UR6][R6.64] ;  /* 0x0000000606138981 */ /* 0x000ee8000c1e1900 */
[----:B------:R-:W3:Y:S01]  /*1cd0*/  LDG.E R12, desc[UR6][R16.64] ;  /* 0x00000006100c7981 */ /* 0x000ee2000c1e1900 */
[----:B------:R-:W-:Y:S01]  /*1ce0*/  IMAD.WIDE R20, R0, 0x4, R16 ;  /* 0x0000000400147825 */ /* 0x000fe200078e0210 */
[----:B---3--:R-:W-:-:S13]  /*1cf0*/  FSETP.GEU.AND P0, PT, R12, R19, PT ;  /* 0x000000130c00720b */ /* 0x008fda0003f0e000 */
[----:B------:R3:W-:Y:S04]  /*1d00*/  @!P0 STG.E desc[UR6][R6.64], R12 ;  /* 0x0000000c06008986 */ /* 0x0007e8000c101906 */
[----:B------:R-:W-:Y:S04]  /*1d10*/  @!P0 STG.E desc[UR6][R10.64], R5 ;  /* 0x000000050a008986 */ /* 0x000fe8000c101906 */
[----:B------:R-:W4:Y:S04]  /*1d20*/  @!P0 LDG.E R19, desc[UR6][R6.64] ;  /* 0x0000000606138981 */ /* 0x000f28000c1e1900 */
[----:B------:R-:W4:Y:S01]  /*1d30*/  LDG.E R18, desc[UR6][R20.64] ;  /* 0x0000000614127981 */ /* 0x000f22000c1e1900 */
[----:B------:R-:W-:Y:S01]  /*1d40*/  IMAD.WIDE R14, R0, 0x4, R20 ;  /* 0x00000004000e7825 */ /* 0x000fe200078e0214 */
[----:B----4-:R-:W-:-:S13]  /*1d50*/  FSETP.GEU.AND P0, PT, R18, R19, PT ;  /* 0x000000131200720b */ /* 0x010fda0003f0e000 */
[----:B------:R-:W-:Y:S01]  /*1d60*/  @!P0 IADD3 R25, PT, PT, R5, 0x1, RZ ;  /* 0x0000000105198810 */ /* 0x000fe20007ffe0ff */
[----:B------:R-:W-:Y:S04]  /*1d70*/  @!P0 STG.E desc[UR6][R6.64], R18 ;  /* 0x0000001206008986 */ /* 0x000fe8000c101906 */
[----:B------:R4:W-:Y:S04]  /*1d80*/  @!P0 STG.E desc[UR6][R10.64], R25 ;  /* 0x000000190a008986 */ /* 0x0009e8000c101906 */
[----:B-1----:R-:W2:Y:S04]  /*1d90*/  LDG.E R4, desc[UR6][R14.64] ;  /* 0x000000060e047981 */ /* 0x002ea8000c1e1900 */
[----:B------:R-:W2:Y:S01]  /*1da0*/  @!P0 LDG.E R19, desc[UR6][R6.64] ;  /* 0x0000000606138981 */ /* 0x000ea2000c1e1900 */
[----:B------:R-:W-:-:S05]  /*1db0*/  LEA R13, R0, R13, 0x2 ;  /* 0x0000000d000d7211 */ /* 0x000fca00078e10ff */
[----:B------:R-:W-:Y:S01]  /*1dc0*/  IMAD.WIDE R16, R13, 0x4, R8 ;  /* 0x000000040d107825 */ /* 0x000fe200078e0208 */
[----:B--2---:R-:W-:-:S13]  /*1dd0*/  FSETP.GEU.AND P0, PT, R4, R19, PT ;  /* 0x000000130400720b */ /* 0x004fda0003f0e000 */
[----:B------:R-:W-:Y:S01]  /*1de0*/  @!P0 VIADD R23, R5, 0x2 ;  /* 0x0000000205178836 */ /* 0x000fe20000000000 */
[----:B------:R-:W-:Y:S04]  /*1df0*/  @!P0 STG.E desc[UR6][R6.64], R4 ;  /* 0x0000000406008986 */ /* 0x000fe8000c101906 */
[----:B------:R1:W-:Y:S04]  /*1e00*/  @!P0 STG.E desc[UR6][R10.64], R23 ;  /* 0x000000170a008986 */ /* 0x0003e8000c101906 */
[----:B------:R-:W2:Y:S04]  /*1e10*/  @!P0 LDG.E R19, desc[UR6][R6.64] ;  /* 0x0000000606138981 */ /* 0x000ea8000c1e1900 */
[----:B---3--:R-:W2:Y:S01]  /*1e20*/  LDG.E R12, desc[UR6][R16.64] ;  /* 0x00000006100c7981 */ /* 0x008ea2000c1e1900 */
[----:B------:R-:W-:Y:S01]  /*1e30*/  IMAD.WIDE R14, R0, 0x4, R16 ;  /* 0x00000004000e7825 */ /* 0x000fe200078e0210 */
[----:B--2---:R-:W-:-:S13]  /*1e40*/  FSETP.GEU.AND P0, PT, R12, R19, PT ;  /* 0x000000130c00720b */ /* 0x004fda0003f0e000 */
[C---:B----4-:R-:W-:Y:S01]  /*1e50*/  @!P0 IADD3 R25, PT, PT, R5.reuse, 0x3, RZ ;  /* 0x0000000305198810 */ /* 0x050fe20007ffe0ff */
[----:B------:R2:W-:Y:S04]  /*1e60*/  @!P0 STG.E desc[UR6][R6.64], R12 ;  /* 0x0000000c06008986 */ /* 0x0005e8000c101906 */
[----:B------:R2:W-:Y:S04]  /*1e70*/  @!P0 STG.E desc[UR6][R10.64], R25 ;  /* 0x000000190a008986 */ /* 0x0005e8000c101906 */
[----:B------:R-:W3:Y:S04]  /*1e80*/  @!P0 LDG.E R19, desc[UR6][R6.64] ;  /* 0x0000000606138981 */ /* 0x000ee8000c1e1900 */
[----:B------:R-:W3:Y:S01]  /*1e90*/  LDG.E R18, desc[UR6][R14.64] ;  /* 0x000000060e127981 */ /* 0x000ee2000c1e1900 */
[----:B-1----:R-:W-:Y:S01]  /*1ea0*/  IADD3 R23, PT, PT, R5, 0x4, RZ ;  /* 0x0000000405177810 */ /* 0x002fe20007ffe0ff */
[----:B------:R-:W-:Y:S01]  /*1eb0*/  IMAD.WIDE R20, R0, 0x4, R14 ;  /* 0x0000000400147825 */ /* 0x000fe200078e020e */
[----:B---3--:R-:W-:-:S13]  /*1ec0*/  FSETP.GEU.AND P0, PT, R18, R19, PT ;  /* 0x000000131200720b */ /* 0x008fda0003f0e000 */
[----:B------:R2:W-:Y:S04]  /*1ed0*/  @!P0 STG.E desc[UR6][R6.64], R18 ;  /* 0x0000001206008986 */ /* 0x0005e8000c101906 */
[----:B------:R2:W-:Y:S04]  /*1ee0*/  @!P0 STG.E desc[UR6][R10.64], R23 ;  /* 0x000000170a008986 */ /* 0x0005e8000c101906 */
[----:B------:R-:W3:Y:S04]  /*1ef0*/  @!P0 LDG.E R19, desc[UR6][R6.64] ;  /* 0x0000000606138981 */ /* 0x000ee8000c1e1900 */
[----:B------:R-:W3:Y:S01]  /*1f00*/  LDG.E R16, desc[UR6][R20.64] ;  /* 0x0000000614107981 */ /* 0x000ee2000c1e1900 */
[----:B------:R-:W-:Y:S01]  /*1f10*/  IMAD.WIDE R4, R0, 0x4, R20 ;  /* 0x0000000400047825 */ /* 0x000fe200078e0214 */
[----:B---3--:R-:W-:-:S13]  /*1f20*/  FSETP.GEU.AND P0, PT, R16, R19, PT ;  /* 0x000000131000720b */ /* 0x008fda0003f0e000 */
[----:B------:R-:W-:Y:S01]  /*1f30*/  @!P0 VIADD R17, R23, 0x1 ;  /* 0x0000000117118836 */ /* 0x000fe20000000000 */
[----:B------:R2:W-:Y:S04]  /*1f40*/  @!P0 STG.E desc[UR6][R6.64], R16 ;  /* 0x0000001006008986 */ /* 0x0005e8000c101906 */
[----:B------:R2:W-:Y:S04]  /*1f50*/  @!P0 STG.E desc[UR6][R10.64], R17 ;  /* 0x000000110a008986 */ /* 0x0005e8000c101906 */
[----:B------:R1:W3:Y:S04]  /*1f60*/  LDG.E R4, desc[UR6][R4.64] ;  /* 0x0000000604047981 */ /* 0x0002e8000c1e1900 */
[----:B------:R-:W3:Y:S01]  /*1f70*/  @!P0 LDG.E R19, desc[UR6][R6.64] ;  /* 0x0000000606138981 */ /* 0x000ee2000c1e1900 */
[----:B------:R-:W-:Y:S01]  /*1f80*/  IADD3 R3, PT, PT, R3, 0x4, RZ ;  /* 0x0000000403037810 */ /* 0x000fe20007ffe0ff */
[----:B------:R-:W-:-:S03]  /*1f90*/  IMAD R13, R0, 0x4, R13 ;  /* 0x00000004000d7824 */ /* 0x000fc600078e020d */
[----:B------:R-:W-:Y:S02]  /*1fa0*/  IADD3 R3, PT, PT, R3, 0x4, RZ ;  /* 0x0000000403037810 */ /* 0x000fe40007ffe0ff */
[----:B-1----:R-:W-:Y:S02]  /*1fb0*/  IADD3 R5, PT, PT, R23, 0x4, RZ ;  /* 0x0000000417057810 */ /* 0x002fe40007ffe0ff */
[----:B---3--:R-:W-:-:S13]  /*1fc0*/  FSETP.GEU.AND P0, PT, R4, R19, PT ;  /* 0x000000130400720b */ /* 0x008fda0003f0e000 */
[----:B------:R-:W-:Y:S01]  /*1fd0*/  @!P0 IADD3 R15, PT, PT, R23, 0x2, RZ ;  /* 0x00000002170f8810 */ /* 0x000fe20007ffe0ff */
[----:B------:R2:W-:Y:S04]  /*1fe0*/  @!P0 STG.E desc[UR6][R6.64], R4 ;  /* 0x0000000406008986 */ /* 0x0005e8000c101906 */
[----:B------:R2:W-:Y:S04]  /*1ff0*/  @!P0 STG.E desc[UR6][R10.64], R15 ;  /* 0x0000000f0a008986 */ /* 0x0005e8000c101906 */
[----:B------:R2:W5:Y:S01]  /*2000*/  @!P0 LDG.E R19, desc[UR6][R6.64] ;  /* 0x0000000606138981 */ /* 0x000562000c1e1900 */
[----:B------:R-:W-:-:S13]  /*2010*/  PLOP3.LUT P0, PT, PT, PT, PT, 0x8, 0x80 ;  /* 0x000000000080781c */ /* 0x000fda0003f0e170 */
.L_x_34:
[----:B------:R-:W-:-:S13]  /*2020*/  ISETP.NE.OR P0, PT, R3, RZ, P0 ;  /* 0x000000ff0300720c */ /* 0x000fda0000705670 */
[----:B------:R-:W-:Y:S05]  /*2030*/  @!P0 EXIT ;  /* 0x000000000000894d */ /* 0x000fea0003800000 */
.L_x_31:
[----:B--2---:R-:W-:-:S05]  /*2040*/  IMAD.WIDE R14, R13, 0x4, R8 ;  /* 0x000000040d0e7825 */ /* 0x004fca00078e0208 */
[----:B------:R-:W2:Y:S01]  /*2050*/  LDG.E R0, desc[UR6][R14.64] ;  /* 0x000000060e007981 */ /* 0x000ea2000c1e1900 */
[----:B0-----:R-:W-:Y:S01]  /*2060*/  IMAD.WIDE R16, R2, 0x4, R14 ;  /* 0x0000000402107825 */ /* 0x001fe200078e020e */
[----:B--2--5:R-:W-:-:S13]  /*2070*/  FSETP.GEU.AND P0, PT, R0, R19, PT ;  /* 0x000000130000720b */ /* 0x024fda0003f0e000 */
[----:B------:R-:W-:Y:S01]  /*2080*/  @!P0 VIADD R23, R5, 0xffffffff ;  /* 0xffffffff05178836 */ /* 0x000fe20000000000 */
[----:B------:R-:W-:Y:S04]  /*2090*/  @!P0 STG.E desc[UR6][R6.64], R0 ;  /* 0x0000000006008986 */ /* 0x000fe8000c101906 */
[----:B------:R-:W-:Y:S04]  /*20a0*/  @!P0 STG.E desc[UR6][R10.64], R23 ;  /* 0x000000170a008986 */ /* 0x000fe8000c101906 */
[----:B------:R-:W2:Y:S04]  /*20b0*/  @!P0 LDG.E R19, desc[UR6][R6.64] ;  /* 0x0000000606138981 */ /* 0x000ea8000c1e1900 */
[----:B------:R-:W2:Y:S01]  /*20c0*/  LDG.E R4, desc[UR6][R16.64] ;  /* 0x0000000610047981 */ /* 0x000ea2000c1e1900 */
[----:B------:R-:W-:Y:S01]  /*20d0*/  IMAD.WIDE R20, R2, 0x4, R16 ;  /* 0x0000000402147825 */ /* 0x000fe200078e0210 */
[----:B--2---:R-:W-:-:S13]  /*20e0*/  FSETP.GEU.AND P0, PT, R4, R19, PT ;  /* 0x000000130400720b */ /* 0x004fda0003f0e000 */
[----:B------:R-:W-:Y:S04]  /*20f0*/  @!P0 STG.E desc[UR6][R6.64], R4 ;  /* 0x0000000406008986 */ /* 0x000fe8000c101906 */
[----:B------:R0:W-:Y:S04]  /*2100*/  @!P0 STG.E desc[UR6][R10.64], R5 ;  /* 0x000000050a008986 */ /* 0x0001e8000c101906 */
[----:B------:R-:W2:Y:S04]  /*2110*/  @!P0 LDG.E R19, desc[UR6][R6.64] ;  /* 0x0000000606138981 */ /* 0x000ea8000c1e1900 */
[----:B------:R-:W2:Y:S01]  /*2120*/  LDG.E R12, desc[UR6][R20.64] ;  /* 0x00000006140c7981 */ /* 0x000ea2000c1e1900 */
[----:B------:R-:W-:Y:S01]  /*2130*/  IMAD.WIDE R14, R2, 0x4, R20 ;  /* 0x00000004020e7825 */ /* 0x000fe200078e0214 */
[----:B--2---:R-:W-:-:S13]  /*2140*/  FSETP.GEU.AND P0, PT, R12, R19, PT ;  /* 0x000000130c00720b */ /* 0x004fda0003f0e000 */
[----:B------:R-:W-:Y:S01]  /*2150*/  @!P0 IADD3 R25, PT, PT, R5, 0x1, RZ ;  /* 0x0000000105198810 */ /* 0x000fe20007ffe0ff */
[----:B------:R1:W-:Y:S04]  /*2160*/  @!P0 STG.E desc[UR6][R6.64], R12 ;  /* 0x0000000c06008986 */ /* 0x0003e8000c101906 */
[----:B------:R1:W-:Y:S04]  /*2170*/  @!P0 STG.E desc[UR6][R10.64], R25 ;  /* 0x000000190a008986 */ /* 0x0003e8000c101906 */
[----:B------:R-:W2:Y:S04]  /*2180*/  LDG.E R14, desc[UR6][R14.64] ;  /* 0x000000060e0e7981 */ /* 0x000ea8000c1e1900 */
[----:B------:R-:W2:Y:S01]  /*2190*/  @!P0 LDG.E R19, desc[UR6][R6.64] ;  /* 0x0000000606138981 */ /* 0x000ea2000c1e1900 */
[----:B------:R-:W-:Y:S01]  /*21a0*/  VIADD R3, R3, 0x4 ;  /* 0x0000000403037836 */ /* 0x000fe20000000000 */
[----:B------:R-:W-:-:S02]  /*21b0*/  LEA R13, R2, R13, 0x2 ;  /* 0x0000000d020d7211 */ /* 0x000fc400078e10ff */
[----:B--2---:R-:W-:-:S13]  /*21c0*/  FSETP.GEU.AND P0, PT, R14, R19, PT ;  /* 0x000000130e00720b */ /* 0x004fda0003f0e000 */
[----:B------:R-:W-:Y:S01]  /*21d0*/  @!P0 IADD3 R17, PT, PT, R5, 0x2, RZ ;  /* 0x0000000205118810 */ /* 0x000fe20007ffe0ff */
[----:B------:R1:W-:Y:S04]  /*21e0*/  @!P0 STG.E desc[UR6][R6.64], R14 ;  /* 0x0000000e06008986 */ /* 0x0003e8000c101906 */
[----:B------:R1:W-:Y:S04]  /*21f0*/  @!P0 STG.E desc[UR6][R10.64], R17 ;  /* 0x000000110a008986 */ /* 0x0003e8000c101906 */
[----:B------:R1:W5:Y:S01]  /*2200*/  @!P0 LDG.E R19, desc[UR6][R6.64] ;  /* 0x0000000606138981 */ /* 0x000362000c1e1900 */
[----:B------:R-:W-:-:S02]  /*2210*/  ISETP.NE.AND P0, PT, R3, RZ, PT ;  /* 0x000000ff0300720c */ /* 0x000fc40003f05270 */
[----:B0-----:R-:W-:-:S11]  /*2220*/  IADD3 R5, PT, PT, R5, 0x4, RZ ;  /* 0x0000000405057810 */ /* 0x001fd60007ffe0ff */
[----:B-1----:R-:W-:Y:S05]  /*2230*/  @P0 BRA `(.L_x_31) ;  /* 0xfffffffc00800947 */ /* 0x002fea000383ffff */
[----:B------:R-:W-:Y:S05]  /*2240*/  EXIT ;  /* 0x000000000000794d */ /* 0x000fea0003800000 */
.L_x_35:
        /* <DEDUP_REMOVED lines=11> */
.L_x_54:


//--------------------- .text._Z23cuComputeDistanceGlobalPfiS_iiS_ --------------------------
	.section	.text._Z23cuComputeDistanceGlobalPfiS_iiS_,"ax",@progbits
	.align	128
        .global         _Z23cuComputeDistanceGlobalPfiS_iiS_
        .type           _Z23cuComputeDistanceGlobalPfiS_iiS_,@function
        .size           _Z23cuComputeDistanceGlobalPfiS_iiS_,(.L_x_55 - _Z23cuComputeDistanceGlobalPfiS_iiS_)
        .other          _Z23cuComputeDistanceGlobalPfiS_iiS_,@"STO_CUDA_ENTRY STV_DEFAULT"
_Z23cuComputeDistanceGlobalPfiS_iiS_:
.text._Z23cuComputeDistanceGlobalPfiS_iiS_:
[----:B------:R-:W-:Y:S01]  /*0000*/  LDC R1, c[0x0][0x37c] ;  /* 0x0000df00ff017b82 */ /* 0x000fe20000000800 */
[----:B------:R-:W0:Y:S07]  /*0010*/  S2R R4, SR_CTAID.Y ;  /* 0x0000000000047919 */ /* 0x000e2e0000002600 */
[----:B------:R-:W1:Y:S01]  /*0020*/  LDC.64 R8, c[0x0][0x398] ;  /* 0x0000e600ff087b82 */ /* 0x000e620000000a00 */
[----:B------:R-:W2:Y:S01]  /*0030*/  LDCU UR4, c[0x0][0x388] ;  /* 0x00007100ff0477ac */ /* 0x000ea20008000800 */
[----:B------:R-:W-:Y:S01]  /*0040*/  HFMA2 R12, -RZ, RZ, 0, 0 ;  /* 0x00000000ff0c7431 */ /* 0x000fe200000001ff */
[----:B------:R-:W3:Y:S01]  /*0050*/  S2R R5, SR_CTAID.X ;  /* 0x0000000000057919 */ /* 0x000ee20000002500 */
[----:B------:R-:W4:Y:S01]  /*0060*/  LDCU.64 UR6, c[0x0][0x358] ;  /* 0x00006b00ff0677ac */ /* 0x000f220008000a00 */
[----:B------:R-:W5:Y:S03]  /*0070*/  S2R R10, SR_TID.X ;  /* 0x00000000000a7919 */ /* 0x000f660000002100 */
[----:B------:R-:W4:Y:S01]  /*0080*/  S2UR UR5, SR_CgaCtaId ;  /* 0x00000000000579c3 */ /* 0x000f220000008800 */
[----:B------:R-:W5:Y:S01]  /*0090*/  S2R R11, SR_TID.Y ;  /* 0x00000000000b7919 */ /* 0x000f620000002200 */
[----:B--2---:R-:W-:Y:S01]  /*00a0*/  MOV R0, UR4 ;  /* 0x0000000400007c02 */ /* 0x004fe20008000f00 */
[----:B------:R-:W-:Y:S01]  /*00b0*/  UMOV UR4, 0x400 ;  /* 0x0000040000047882 */ /* 0x000fe20000000000 */
[----:B-1----:R-:W-:-:S03]  /*00c0*/  IADD3 R9, PT, PT, R9, -0x1, RZ ;  /* 0xffffffff09097810 */ /* 0x002fc60007ffe0ff */
[----:B------:R-:W-:Y:S01]  /*00d0*/  IMAD.SHL.U32 R6, R0, 0x10, RZ ;  /* 0x0000001000067824 */ /* 0x000fe200078e00ff */
[----:B------:R-:W-:Y:S01]  /*00e0*/  SHF.L.U32 R7, R8, 0x4, RZ ;  /* 0x0000000408077819 */ /* 0x000fe200000006ff */
[----:B------:R-:W-:Y:S01]  /*00f0*/  IMAD R9, R9, R0, RZ ;  /* 0x0000000009097224 */ /* 0x000fe200078e02ff */
[----:B0-----:R-:W-:Y:S01]  /*0100*/  SHF.L.U32 R4, R4, 0x4, RZ ;  /* 0x0000000404047819 */ /* 0x001fe200000006ff */
[----:B----4-:R-:W-:-:S03]  /*0110*/  ULEA UR8, UR5, UR4, 0x18 ;  /* 0x0000000405087291 */ /* 0x010fc6000f8ec0ff */
[----:B------:R-:W-:Y:S02]  /*0120*/  ISETP.GE.AND P0, PT, R9, RZ, PT ;  /* 0x000000ff0900720c */ /* 0x000fe40003f06270 */
[----:B---3--:R-:W-:Y:S02]  /*0130*/  SHF.L.U32 R5, R5, 0x4, RZ ;  /* 0x0000000405057819 */ /* 0x008fe400000006ff */
[C---:B------:R-:W-:Y:S02]  /*0140*/  IADD3 R2, PT, PT, R4.reuse, R9, RZ ;  /* 0x0000000904027210 */ /* 0x040fe40007ffe0ff */
[----:B-----5:R-:W-:Y:S01]  /*0150*/  IADD3 R13, PT, PT, R5, R10, RZ ;  /* 0x0000000a050d7210 */ /* 0x020fe20007ffe0ff */
[----:B------:R0:W-:Y:S01]  /*0160*/  STS.128 [UR8+0x800], R4 ;  /* 0x00080004ff007988 */ /* 0x0001e20008000c08 */
[----:B------:R-:W-:-:S03]  /*0170*/  IADD3 R9, PT, PT, R4, R11, RZ ;  /* 0x0000000b04097210 */ /* 0x000fc60007ffe0ff */
[----:B------:R0:W-:Y:S02]  /*0180*/  STS [UR8+0x810], R2 ;  /* 0x00081002ff007988 */ /* 0x0001e40008000808 */
[----:B------:R-:W-:Y:S05]  /*0190*/  @!P0 BRA `(.L_x_36) ;  /* 0x00000008003c8947 */ /* 0x000fea0003800000 */
[----:B0-----:R-:W-:Y:S01]  /*01a0*/  IABS R6, R0 ;  /* 0x0000000000067213 */ /* 0x001fe20000000000 */
[----:B------:R-:W0:Y:S01]  /*01b0*/  LDC R14, c[0x0][0x388] ;  /* 0x0000e200ff0e7b82 */ /* 0x000e220000000800 */
[----:B------:R-:W-:Y:S01]  /*01c0*/  MOV R7, R4 ;  /* 0x0000000400077202 */ /* 0x000fe20000000f00 */
[----:B------:R-:W-:Y:S01]  /*01d0*/  UIADD3 UR4, UPT, UPT, UR4, 0x400, URZ ;  /* 0x0000040004047890 */ /* 0x000fe2000fffe0ff */
[----:B------:R-:W1:Y:S01]  /*01e0*/  I2F.RP R12, R6 ;  /* 0x00000006000c7306 */ /* 0x000e620000209400 */
[----:B------:R-:W-:Y:S01]  /*01f0*/  LEA R21, R11, UR8, 0x6 ;  /* 0x000000080b157c11 */ /* 0x000fe2000f8e30ff */
[----:B------:R-:W2:Y:S01]  /*0200*/  LDCU UR10, c[0x0][0x398] ;  /* 0x00007300ff0a77ac */ /* 0x000ea20008000800 */
[----:B------:R-:W-:Y:S02]  /*0210*/  IADD3 R15, PT, PT, R7, R10, RZ ;  /* 0x0000000a070f7210 */ /* 0x000fe40007ffe0ff */
[----:B------:R-:W3:Y:S01]  /*0220*/  LDC.64 R2, c[0x0][0x380] ;  /* 0x0000e000ff027b82 */ /* 0x000ee20000000a00 */
[----:B------:R-:W-:Y:S01]  /*0230*/  ULEA UR4, UR5, UR4, 0x18 ;  /* 0x0000000405047291 */ /* 0x000fe2000f8ec0ff */
[----:B------:R-:W-:Y:S01]  /*0240*/  ISETP.GE.AND P1, PT, R15, R0, PT ;  /* 0x000000000f00720c */ /* 0x000fe20003f26270 */
[----:B------:R-:W4:Y:S01]  /*0250*/  LDCU UR9, c[0x0][0x39c] ;  /* 0x00007380ff0977ac */ /* 0x000f220008000800 */
[----:B------:R-:W-:-:S02]  /*0260*/  ISETP.GE.AND P0, PT, R13, R8, PT ;  /* 0x000000080d00720c */ /* 0x000fc40003f06270 */
[----:B------:R-:W-:Y:S02]  /*0270*/  MOV R16, R5 ;  /* 0x0000000500107202 */ /* 0x000fe40000000f00 */
[----:B------:R-:W-:Y:S01]  /*0280*/  LEA R20, R10, UR4, 0x2 ;  /* 0x000000040a147c11 */ /* 0x000fe2000f8e10ff */
[----:B-1----:R-:W1:Y:S01]  /*0290*/  MUFU.RCP R12, R12 ;  /* 0x0000000c000c7308 */ /* 0x002e620000001000 */
[----:B------:R-:W-:Y:S01]  /*02a0*/  ISETP.LT.AND P0, PT, R9, R0, !P0 ;  /* 0x000000000900720c */ /* 0x000fe20004701270 */
[----:B-1----:R-:W-:Y:S02]  /*02b0*/  VIADD R18, R12, 0xffffffe ;  /* 0x0ffffffe0c127836 */ /* 0x002fe40000000000 */
[----:B------:R-:W-:-:S04]  /*02c0*/  IMAD.MOV.U32 R12, RZ, RZ, RZ ;  /* 0x000000ffff0c7224 */ /* 0x000fc800078e00ff */
[----:B------:R1:W5:Y:S02]  /*02d0*/  F2I.FTZ.U32.TRUNC.NTZ R19, R18 ;  /* 0x0000001200137305 */ /* 0x000364000021f000 */
[----:B-1----:R-:W-:Y:S02]  /*02e0*/  MOV R18, RZ ;  /* 0x000000ff00127202 */ /* 0x002fe40000000f00 */
[----:B-----5:R-:W-:-:S05]  /*02f0*/  IADD3 R17, PT, PT, RZ, -R19, RZ ;  /* 0x80000013ff117210 */ /* 0x020fca0007ffe0ff */
[----:B------:R-:W-:Y:S02]  /*0300*/  IMAD R15, R17, R6, RZ ;  /* 0x00000006110f7224 */ /* 0x000fe400078e02ff */
[C---:B------:R-:W-:Y:S01]  /*0310*/  IMAD R17, R11.reuse, R8, R10 ;  /* 0x000000080b117224 */ /* 0x040fe200078e020a */
[----:B------:R-:W-:Y:S01]  /*0320*/  LEA R8, R11, R20, 0x6 ;  /* 0x000000140b087211 */ /* 0x000fe200078e30ff */
[----:B------:R-:W-:Y:S01]  /*0330*/  IMAD.HI.U32 R15, R19, R15, R18 ;  /* 0x0000000f130f7227 */ /* 0x000fe200078e0012 */
[----:B------:R-:W-:-:S03]  /*0340*/  LEA R19, R10, R21, 0x2 ;  /* 0x000000150a137211 */ /* 0x000fc600078e10ff */
[C---:B------:R-:W-:Y:S02]  /*0350*/  IMAD R18, R11.reuse, R0, R10 ;  /* 0x000000000b127224 */ /* 0x040fe400078e020a */
[----:B0-234-:R-:W-:-:S07]  /*0360*/  IMAD R21, R11, -0x3c, R21 ;  /* 0xffffffc40b157824 */ /* 0x01dfce00078e0215 */
.L_x_44:
[----:B------:R-:W-:Y:S01]  /*0370*/  IABS R22, R7 ;  /* 0x0000000700167213 */ /* 0x000fe20000000000 */
[----:B------:R-:W-:Y:S01]  /*0380*/  BSSY.RECONVERGENT B0, `(.L_x_37) ;  /* 0x0000024000007945 */ /* 0x000fe20003800200 */
[----:B------:R-:W-:Y:S01]  /*0390*/  MOV R0, R14 ;  /* 0x0000000e00007202 */ /* 0x000fe20000000f00 */
[----:B---3--:R-:W-:Y:S02]  /*03a0*/  HFMA2 R23, -RZ, RZ, 0, 0 ;  /* 0x00000000ff177431 */ /* 0x008fe400000001ff */
[----:B------:R-:W-:Y:S01]  /*03b0*/  IMAD.HI.U32 R4, R15, R22, RZ ;  /* 0x000000160f047227 */ /* 0x000fe200078e00ff */
[----:B------:R-:W-:-:S04]  /*03c0*/  IABS R24, R0 ;  /* 0x0000000000187213 */ /* 0x000fc80000000000 */
[----:B------:R-:W-:-:S05]  /*03d0*/  IADD3 R5, PT, PT, -R4, RZ, RZ ;  /* 0x000000ff04057210 */ /* 0x000fca0007ffe1ff */
[----:B------:R-:W-:-:S05]  /*03e0*/  IMAD R5, R24, R5, R22 ;  /* 0x0000000518057224 */ /* 0x000fca00078e0216 */
[----:B------:R-:W-:-:S13]  /*03f0*/  ISETP.GT.U32.AND P4, PT, R6, R5, PT ;  /* 0x000000050600720c */ /* 0x000fda0003f84070 */
[----:B------:R-:W-:Y:S01]  /*0400*/  @!P4 IADD3 R5, PT, PT, R5, -R24, RZ ;  /* 0x800000180505c210 */ /* 0x000fe20007ffe0ff */
[----:B------:R-:W-:Y:S01]  /*0410*/  @!P4 VIADD R4, R4, 0x1 ;  /* 0x000000010404c836 */ /* 0x000fe20000000000 */
[----:B------:R-:W-:Y:S02]  /*0420*/  ISETP.NE.AND P4, PT, R0, RZ, PT ;  /* 0x000000ff0000720c */ /* 0x000fe40003f85270 */
[----:B------:R-:W-:Y:S02]  /*0430*/  ISETP.GE.U32.AND P2, PT, R5, R6, PT ;  /* 0x000000060500720c */ /* 0x000fe40003f46070 */
[----:B------:R-:W-:-:S04]  /*0440*/  LOP3.LUT R5, R7, R0, RZ, 0x3c, !PT ;  /* 0x0000000007057212 */ /* 0x000fc800078e3cff */
[----:B------:R-:W-:-:S07]  /*0450*/  ISETP.GE.AND P3, PT, R5, RZ, PT ;  /* 0x000000ff0500720c */ /* 0x000fce0003f66270 */
[----:B------:R-:W-:-:S06]  /*0460*/  @P2 IADD3 R4, PT, PT, R4, 0x1, RZ ;  /* 0x0000000104042810 */ /* 0x000fcc0007ffe0ff */
[----:B------:R-:W-:Y:S02]  /*0470*/  @!P3 IADD3 R4, PT, PT, -R4, RZ, RZ ;  /* 0x000000ff0404b210 */ /* 0x000fe40007ffe1ff */
[----:B------:R-:W-:-:S04]  /*0480*/  @!P4 LOP3.LUT R4, RZ, R0, RZ, 0x33, !PT ;  /* 0x00000000ff04c212 */ /* 0x000fc800078e33ff */
[----:B------:R-:W-:-:S04]  /*0490*/  IADD3 R4, PT, PT, R4, R11, RZ ;  /* 0x0000000b04047210 */ /* 0x000fc80007ffe0ff */
[----:B------:R-:W-:-:S13]  /*04a0*/  ISETP.GE.AND P2, PT, R4, UR9, PT ;  /* 0x0000000904007c0c */ /* 0x000fda000bf46270 */
[----:B--2---:R-:W-:Y:S05]  /*04b0*/  @P2 BRA `(.L_x_38) ;  /* 0x00000000003c2947 */ /* 0x004fea0003800000 */
[----:B------:R-:W-:Y:S01]  /*04c0*/  BSSY.RECONVERGENT B1, `(.L_x_39) ;  /* 0x0000006000017945 */ /* 0x000fe20003800200 */
[----:B------:R-:W-:-:S03]  /*04d0*/  MOV R4, RZ ;  /* 0x000000ff00047202 */ /* 0x000fc60000000f00 */
[----:B------:R-:W-:Y:S05]  /*04e0*/  @P1 BRA `(.L_x_40) ;  /* 0x00000000000c1947 */ /* 0x000fea0003800000 */
[----:B------:R-:W-:-:S04]  /*04f0*/  IMAD.IADD R5, R18, 0x1, R7 ;  /* 0x0000000112057824 */ /* 0x000fc800078e0207 */
[----:B------:R-:W-:-:S06]  /*0500*/  IMAD.WIDE R4, R5, 0x4, R2 ;  /* 0x0000000405047825 */ /* 0x000fcc00078e0202 */
[----:B------:R0:W5:Y:S02]  /*0510*/  LDG.E R4, desc[UR6][R4.64] ;  /* 0x0000000604047981 */ /* 0x000164000c1e1900 */
.L_x_40:
[----:B------:R-:W-:Y:S05]  /*0520*/  BSYNC.RECONVERGENT B1 ;  /* 0x0000000000017941 */ /* 0x000fea0003800200 */
.L_x_39:
[----:B-----5:R1:W-:Y:S01]  /*0530*/  STS [R19], R4 ;  /* 0x0000000413007388 */ /* 0x0203e20000000800 */
[----:B------:R-:W-:-:S13]  /*0540*/  ISETP.GE.AND P2, PT, R13, UR10, PT ;  /* 0x0000000a0d007c0c */ /* 0x000fda000bf46270 */
[----:B-1----:R-:W-:Y:S05]  /*0550*/  @P2 BRA `(.L_x_41) ;  /* 0x0000000000182947 */ /* 0x002fea0003800000 */
[----:B0-----:R-:W0:Y:S01]  /*0560*/  LDC.64 R4, c[0x0][0x390] ;  /* 0x0000e400ff047b82 */ /* 0x001e220000000a00 */
[----:B------:R-:W-:-:S05]  /*0570*/  IADD3 R23, PT, PT, R17, R16, RZ ;  /* 0x0000001011177210 */ /* 0x000fca0007ffe0ff */
[----:B0-----:R-:W-:-:S05]  /*0580*/  IMAD.WIDE R4, R23, 0x4, R4 ;  /* 0x0000000417047825 */ /* 0x001fca00078e0204 */
[----:B------:R1:W5:Y:S01]  /*0590*/  LDG.E R23, desc[UR6][R4.64] ;  /* 0x0000000604177981 */ /* 0x000362000c1e1900 */
[----:B------:R-:W-:Y:S05]  /*05a0*/  BRA `(.L_x_41) ;  /* 0x0000000000047947 */ /* 0x000fea0003800000 */
.L_x_38:
[----:B------:R2:W-:Y:S02]  /*05b0*/  STS [R19], RZ ;  /* 0x000000ff13007388 */ /* 0x0005e40000000800 */
.L_x_41:
[----:B------:R-:W-:Y:S05]  /*05c0*/  BSYNC.RECONVERGENT B0 ;  /* 0x0000000000007941 */ /* 0x000fea0003800200 */
.L_x_37:
[----:B-----5:R3:W-:Y:S01]  /*05d0*/  STS [R8], R23 ;  /* 0x0000001708007388 */ /* 0x0207e20000000800 */
[----:B------:R-:W-:Y:S01]  /*05e0*/  BSSY.RECONVERGENT B0, `(.L_x_42) ;  /* 0x0000043000007945 */ /* 0x000fe20003800200 */
[----:B------:R-:W-:Y:S06]  /*05f0*/  BAR.SYNC.DEFER_BLOCKING 0x0 ;  /* 0x0000000000007b1d */ /* 0x000fec0000010000 */
[----:B------:R-:W-:Y:S05]  /*0600*/  @!P0 BRA `(.L_x_43) ;  /* 0x0000000400008947 */ /* 0x000fea0003800000 */
[----:B------:R-:W-:Y:S04]  /*0610*/  LDS R22, [R21] ;  /* 0x0000000015167984 */ /* 0x000fe80000000800 */
[----:B---3--:R-:W3:Y:S04]  /*0620*/  LDS R23, [R20] ;  /* 0x0000000014177984 */ /* 0x008ee80000000800 */
[----:B------:R-:W-:Y:S04]  /*0630*/  LDS R26, [R21+0x40] ;  /* 0x00004000151a7984 */ /* 0x000fe80000000800 */
[----:B------:R-:W4:Y:S04]  /*0640*/  LDS R27, [R20+0x40] ;  /* 0x00004000141b7984 */ /* 0x000f280000000800 */
[----:B-1----:R-:W-:Y:S04]  /*0650*/  LDS R4, [R21+0x80] ;  /* 0x0000800015047984 */ /* 0x002fe80000000800 */
[----:B0-----:R-:W0:Y:S01]  /*0660*/  LDS R5, [R20+0x80] ;  /* 0x0000800014057984 */ /* 0x001e220000000800 */
[----:B---3--:R-:W-:-:S03]  /*0670*/  FADD R25, R22, -R23 ;  /* 0x8000001716197221 */ /* 0x008fc60000000000 */
[----:B------:R-:W-:Y:S01]  /*0680*/  LDS R22, [R21+0xc0] ;  /* 0x0000c00015167984 */ /* 0x000fe20000000800 */
[----:B------:R-:W-:-:S03]  /*0690*/  FFMA R24, R25, R25, R12 ;  /* 0x0000001919187223 */ /* 0x000fc6000000000c */
[----:B------:R-:W1:Y:S01]  /*06a0*/  LDS R23, [R20+0xc0] ;  /* 0x0000c00014177984 */ /* 0x000e620000000800 */
[----:B----4-:R-:W-:-:S03]  /*06b0*/  FADD R27, R26, -R27 ;  /* 0x8000001b1a1b7221 */ /* 0x010fc60000000000 */
[----:B------:R-:W-:Y:S01]  /*06c0*/  LDS R12, [R21+0x100] ;  /* 0x00010000150c7984 */ /* 0x000fe20000000800 */
[----:B------:R-:W-:-:S03]  /*06d0*/  FFMA R24, R27, R27, R24 ;  /* 0x0000001b1b187223 */ /* 0x000fc60000000018 */
[----:B------:R-:W3:Y:S01]  /*06e0*/  LDS R25, [R20+0x100] ;  /* 0x0001000014197984 */ /* 0x000ee20000000800 */
[----:B0-----:R-:W-:-:S03]  /*06f0*/  FADD R27, R4, -R5 ;  /* 0x80000005041b7221 */ /* 0x001fc60000000000 */
[----:B------:R-:W-:Y:S01]  /*0700*/  LDS R4, [R21+0x140] ;  /* 0x0001400015047984 */ /* 0x000fe20000000800 */
[----:B------:R-:W-:-:S03]  /*0710*/  FFMA R24, R27, R27, R24 ;  /* 0x0000001b1b187223 */ /* 0x000fc60000000018 */
[----:B------:R-:W0:Y:S01]  /*0720*/  LDS R5, [R20+0x140] ;  /* 0x0001400014057984 */ /* 0x000e220000000800 */
[----:B-1----:R-:W-:-:S03]  /*0730*/  FADD R27, R22, -R23 ;  /* 0x80000017161b7221 */ /* 0x002fc60000000000 */
[----:B------:R-:W-:Y:S01]  /*0740*/  LDS R22, [R21+0x180] ;  /* 0x0001800015167984 */ /* 0x000fe20000000800 */
[----:B------:R-:W-:-:S03]  /*0750*/  FFMA R24, R27, R27, R24 ;  /* 0x0000001b1b187223 */ /* 0x000fc60000000018 */
[----:B------:R-:W1:Y:S01]  /*0760*/  LDS R23, [R20+0x180] ;  /* 0x0001800014177984 */ /* 0x000e620000000800 */
[----:B---3--:R-:W-:-:S03]  /*0770*/  FADD R27, R12, -R25 ;  /* 0x800000190c1b7221 */ /* 0x008fc60000000000 */
        /* <DEDUP_REMOVED lines=25> */
[----:B------:R-:W-:Y:S01]  /*0910*/  FFMA R24, R25, R25, R24 ;  /* 0x0000001919187223 */ /* 0x000fe20000000018 */
[----:B0-----:R-:W-:Y:S02]  /*0920*/  FADD R25, R5, -R4 ;  /* 0x8000000405197221 */ /* 0x001fe40000000000 */
[----:B------:R-:W-:Y:S02]  /*0930*/  LDS R5, [R21+0x340] ;  /* 0x0003400015057984 */ /* 0x000fe40000000800 */
[----:B------:R-:W-:Y:S02]  /*0940*/  FFMA R24, R25, R25, R24 ;  /* 0x0000001919187223 */ /* 0x000fe40000000018 */
[----:B------:R-:W0:Y:S04]  /*0950*/  LDS R4, [R20+0x340] ;  /* 0x0003400014047984 */ /* 0x000e280000000800 */
[----:B------:R-:W3:Y:S01]  /*0960*/  LDS R25, [R21+0x380] ;  /* 0x0003800015197984 */ /* 0x000ee20000000800 */
[----:B-1----:R-:W-:-:S03]  /*0970*/  FADD R27, R22, -R23 ;  /* 0x80000017161b7221 */ /* 0x002fc60000000000 */
[----:B------:R-:W-:Y:S01]  /*0980*/  LDS R22, [R21+0x3c0] ;  /* 0x0003c00015167984 */ /* 0x000fe20000000800 */
[----:B------:R-:W-:-:S03]  /*0990*/  FFMA R24, R27, R27, R24 ;  /* 0x0000001b1b187223 */ /* 0x000fc60000000018 */
[----:B------:R-:W1:Y:S01]  /*09a0*/  LDS R23, [R20+0x3c0] ;  /* 0x0003c00014177984 */ /* 0x000e620000000800 */
[----:B0-----:R-:W-:-:S04]  /*09b0*/  FADD R5, R5, -R4 ;  /* 0x8000000405057221 */ /* 0x001fc80000000000 */
[----:B------:R-:W-:Y:S01]  /*09c0*/  FFMA R24, R5, R5, R24 ;  /* 0x0000000505187223 */ /* 0x000fe20000000018 */
[----:B---3--:R-:W-:-:S04]  /*09d0*/  FADD R25, R25, -R12 ;  /* 0x8000000c19197221 */ /* 0x008fc80000000000 */
[----:B------:R-:W-:Y:S01]  /*09e0*/  FFMA R24, R25, R25, R24 ;  /* 0x0000001919187223 */ /* 0x000fe20000000018 */
[----:B-1----:R-:W-:-:S04]  /*09f0*/  FADD R23, R22, -R23 ;  /* 0x8000001716177221 */ /* 0x002fc80000000000 */
[----:B------:R-:W-:-:S07]  /*0a00*/  FFMA R12, R23, R23, R24 ;  /* 0x00000017170c7223 */ /* 0x000fce0000000018 */
.L_x_43:
[----:B------:R-:W-:Y:S05]  /*0a10*/  BSYNC.RECONVERGENT B0 ;  /* 0x0000000000007941 */ /* 0x000fea0003800200 */
.L_x_42:
[----:B------:R-:W-:Y:S06]  /*0a20*/  BAR.SYNC.DEFER_BLOCKING 0x0 ;  /* 0x0000000000007b1d */ /* 0x000fec0000010000 */
[----:B01----:R-:W0:Y:S04]  /*0a30*/  LDS.64 R4, [UR8+0x808] ;  /* 0x00080808ff047984 */ /* 0x003e280008000a00 */
[----:B------:R-:W1:Y:S01]  /*0a40*/  LDS R22, [UR8+0x810] ;  /* 0x00081008ff167984 */ /* 0x000e620008000800 */
[----:B0-----:R-:W-:-:S02]  /*0a50*/  IADD3 R7, PT, PT, R4, R7, RZ ;  /* 0x0000000704077210 */ /* 0x001fc40007ffe0ff */
[----:B------:R-:W-:Y:S02]  /*0a60*/  IADD3 R16, PT, PT, R16, R5, RZ ;  /* 0x0000000510107210 */ /* 0x000fe40007ffe0ff */
[----:B-1----:R-:W-:-:S13]  /*0a70*/  ISETP.GT.AND P2, PT, R7, R22, PT ;  /* 0x000000160700720c */ /* 0x002fda0003f44270 */
[----:B------:R-:W-:Y:S05]  /*0a80*/  @!P2 BRA `(.L_x_44) ;  /* 0xfffffff80038a947 */ /* 0x000fea000383ffff */
.L_x_36:
[----:B------:R-:W1:Y:S02]  /*0a90*/  LDCU UR11, c[0x0][0x398] ;  /* 0x00007300ff0b77ac */ /* 0x000e640008000800 */
[----:B-1----:R-:W-:-:S04]  /*0aa0*/  ISETP.GE.AND P0, PT, R13, UR11, PT ;  /* 0x0000000b0d007c0c */ /* 0x002fc8000bf06270 */
[----:B------:R-:W-:-:S13]  /*0ab0*/  ISETP.GE.OR P0, PT, R9, R0, P0 ;  /* 0x000000000900720c */ /* 0x000fda0000706670 */
[----:B------:R-:W-:Y:S05]  /*0ac0*/  @P0 EXIT ;  /* 0x000000000000094d */ /* 0x000fea0003800000 */
[----:B------:R-:W1:Y:S01]  /*0ad0*/  S2UR UR5, SR_CgaCtaId ;  /* 0x00000000000579c3 */ /* 0x000e620000008800 */
[----:B------:R-:W-:-:S07]  /*0ae0*/  UMOV UR4, 0x400 ;  /* 0x0000040000047882 */ /* 0x000fce0000000000 */
[----:B0-----:R-:W0:Y:S01]  /*0af0*/  LDC.64 R2, c[0x0][0x3a0] ;  /* 0x0000e800ff027b82 */ /* 0x001e220000000a00 */
[----:B-1----:R-:W-:-:S09]  /*0b00*/  ULEA UR4, UR5, UR4, 0x18 ;  /* 0x0000000405047291 */ /* 0x002fd2000f8ec0ff */
[----:B------:R-:W1:Y:S02]  /*0b10*/  LDS.64 R4, [UR4+0x800] ;  /* 0x00080004ff047984 */ /* 0x000e640008000a00 */
[----:B-1----:R-:W-:Y:S02]  /*0b20*/  IADD3 R11, PT, PT, R11, R4, RZ ;  /* 0x000000040b0b7210 */ /* 0x002fe40007ffe0ff */
[----:B------:R-:W-:-:S05]  /*0b30*/  IADD3 R10, PT, PT, R10, R5, RZ ;  /* 0x000000050a0a7210 */ /* 0x000fca0007ffe0ff */
[----:B------:R-:W-:-:S04]  /*0b40*/  IMAD R11, R11, UR11, R10 ;  /* 0x0000000b0b0b7c24 */ /* 0x000fc8000f8e020a */
[----:B0-----:R-:W-:-:S05]  /*0b50*/  IMAD.WIDE R2, R11, 0x4, R2 ;  /* 0x000000040b027825 */ /* 0x001fca00078e0202 */
[----:B------:R-:W-:Y:S01]  /*0b60*/  STG.E desc[UR6][R2.64], R12 ;  /* 0x0000000c02007986 */ /* 0x000fe2000c101906 */
[----:B------:R-:W-:Y:S05]  /*0b70*/  EXIT ;  /* 0x000000000000794d */ /* 0x000fea0003800000 */
.L_x_45:
        /* <DEDUP_REMOVED lines=16> */
.L_x_55:


//--------------------- .text._Z26extract_with_interpolationiPfS_S_iiii --------------------------
	.section	.text._Z26extract_with_interpolationiPfS_S_iiii,"ax",@progbits
	.align	128
        .global         _Z26extract_with_interpolationiPfS_S_iiii
        .type           _Z26extract_with_interpolationiPfS_S_iiii,@function
        .size           _Z26extract_with_interpolationiPfS_S_iiii,(.L_x_56 - _Z26extract_with_interpolationiPfS_S_iiii)
        .other          _Z26extract_with_interpolationiPfS_S_iiii,@"STO_CUDA_ENTRY STV_DEFAULT"
_Z26extract_with_interpolationiPfS_S_iiii:
.text._Z26extract_with_interpolationiPfS_S_iiii:
[----:B------:R-:W-:Y:S01]  /*0000*/  LDC R1, c[0x0][0x37c] ;  /* 0x0000df00ff017b82 */ /* 0x000fe20000000800 */
[----:B------:R-:W0:Y:S07]  /*0010*/  S2R R0, SR_TID.X ;  /* 0x0000000000007919 */ /* 0x000e2e0000002100 */
[----:B------:R-:W0:Y:S01]  /*0020*/  S2UR UR4, SR_CTAID.X ;  /* 0x00000000000479c3 */ /* 0x000e220000002500 */
[----:B------:R-:W1:Y:S07]  /*0030*/  LDCU UR5, c[0x0][0x380] ;  /* 0x00007000ff0577ac */ /* 0x000e6e0008000800 */
[----:B------:R-:W0:Y:S02]  /*0040*/  LDC R13, c[0x0][0x360] ;  /* 0x0000d800ff0d7b82 */ /* 0x000e240000000800 */
[----:B0-----:R-:W-:-:S05]  /*0050*/  IMAD R13, R13, UR4, R0 ;  /* 0x000000040d0d7c24 */ /* 0x001fca000f8e0200 */
[----:B-1----:R-:W-:-:S13]  /*0060*/  ISETP.GE.AND P0, PT, R13, UR5, PT ;  /* 0x000000050d007c0c */ /* 0x002fda000bf06270 */
[----:B------:R-:W-:Y:S05]  /*0070*/  @P0 EXIT ;  /* 0x000000000000094d */ /* 0x000fea0003800000 */
[----:B------:R-:W0:Y:S02]  /*0080*/  LDC R0, c[0x0][0x3a4] ;  /* 0x0000e900ff007b82 */ /* 0x000e240000000800 */
[----:B0-----:R-:W-:-:S13]  /*0090*/  ISETP.GE.AND P0, PT, R0, 0x1, PT ;  /* 0x000000010000780c */ /* 0x001fda0003f06270 */
[----:B------:R-:W-:Y:S05]  /*00a0*/  @!P0 EXIT ;  /* 0x000000000000894d */ /* 0x000fea0003800000 */
[----:B------:R-:W0:Y:S01]  /*00b0*/  LDC.64 R10, c[0x0][0x3a8] ;  /* 0x0000ea00ff0a7b82 */ /* 0x000e220000000a00 */
[----:B------:R-:W1:Y:S02]  /*00c0*/  LDCU.64 UR6, c[0x0][0x358] ;  /* 0x00006b00ff0677ac */ /* 0x000e640008000a00 */
[----:B01----:R-:W-:-:S07]  /*00d0*/  IMAD R11, R11, R10, RZ ;  /* 0x0000000a0b0b7224 */ /* 0x003fce00078e02ff */
.L_x_50:
[----:B0-2---:R-:W0:Y:S01]  /*00e0*/  LDC.64 R2, c[0x0][0x390] ;  /* 0x0000e400ff027b82 */ /* 0x005e220000000a00 */
[----:B------:R-:W-:-:S07]  /*00f0*/  SHF.L.U32 R5, R13, 0x1, RZ ;  /* 0x000000010d057819 */ /* 0x000fce00000006ff */
[----:B-1----:R-:W1:Y:S01]  /*0100*/  LDC.64 R14, c[0x0][0x3a0] ;  /* 0x0000e800ff0e7b82 */ /* 0x002e620000000a00 */
[----:B0-----:R-:W-:-:S05]  /*0110*/  IMAD.WIDE R2, R5, 0x4, R2 ;  /* 0x0000000405027825 */ /* 0x001fca00078e0202 */
[----:B------:R-:W2:Y:S04]  /*0120*/  LDG.E R12, desc[UR6][R2.64+0x4] ;  /* 0x00000406020c7981 */ /* 0x000ea8000c1e1900 */
[----:B------:R0:W3:Y:S01]  /*0130*/  LDG.E R6, desc[UR6][R2.64] ;  /* 0x0000000602067981 */ /* 0x0000e2000c1e1900 */
[----:B-1----:R-:W-:-:S04]  /*0140*/  IABS R7, R14 ;  /* 0x0000000e00077213 */ /* 0x002fc80000000000 */
[----:B------:R-:W1:Y:S01]  /*0150*/  I2F.RP R0, R7 ;  /* 0x0000000700007306 */ /* 0x000e620000209400 */
[----:B0-----:R-:W-:-:S07]  /*0160*/  IABS R2, R13 ;  /* 0x0000000d00027213 */ /* 0x001fce0000000000 */
[----:B-1----:R-:W0:Y:S02]  /*0170*/  MUFU.RCP R0, R0 ;  /* 0x0000000000007308 */ /* 0x002e240000001000 */
[----:B0-----:R-:W-:-:S06]  /*0180*/  IADD3 R4, PT, PT, R0, 0xffffffe, RZ ;  /* 0x0ffffffe00047810 */ /* 0x001fcc0007ffe0ff */
[----:B------:R0:W1:Y:S02]  /*0190*/  F2I.FTZ.U32.TRUNC.NTZ R5, R4 ;  /* 0x0000000400057305 */ /* 0x000064000021f000 */
[----:B0-----:R-:W-:Y:S01]  /*01a0*/  HFMA2 R4, -RZ, RZ, 0, 0 ;  /* 0x00000000ff047431 */ /* 0x001fe200000001ff */
[----:B-1----:R-:W-:-:S05]  /*01b0*/  IADD3 R8, PT, PT, RZ, -R5, RZ ;  /* 0x80000005ff087210 */ /* 0x002fca0007ffe0ff */
[----:B------:R-:W-:-:S04]  /*01c0*/  IMAD R9, R8, R7, RZ ;  /* 0x0000000708097224 */ /* 0x000fc800078e02ff */
[----:B------:R-:W-:Y:S02]  /*01d0*/  IMAD.HI.U32 R5, R5, R9, R4 ;  /* 0x0000000905057227 */ /* 0x000fe400078e0004 */
[----:B------:R-:W0:Y:S04]  /*01e0*/  LDC.64 R8, c[0x0][0x3a8] ;  /* 0x0000ea00ff087b82 */ /* 0x000e280000000a00 */
[----:B------:R-:W-:-:S05]  /*01f0*/  IMAD.HI.U32 R5, R5, R2, RZ ;  /* 0x0000000205057227 */ /* 0x000fca00078e00ff */
[----:B------:R-:W-:-:S05]  /*0200*/  IADD3 R0, PT, PT, -R5, RZ, RZ ;  /* 0x000000ff05007210 */ /* 0x000fca0007ffe1ff */
[----:B------:R-:W-:Y:S01]  /*0210*/  IMAD R0, R7, R0, R2 ;  /* 0x0000000007007224 */ /* 0x000fe200078e0202 */
[----:B------:R-:W-:-:S04]  /*0220*/  LOP3.LUT R2, R13, R14, RZ, 0x3c, !PT ;  /* 0x0000000e0d027212 */ /* 0x000fc800078e3cff */
[----:B------:R-:W-:Y:S02]  /*0230*/  ISETP.GT.U32.AND P4, PT, R7, R0, PT ;  /* 0x000000000700720c */ /* 0x000fe40003f84070 */
[----:B------:R-:W-:Y:S02]  /*0240*/  ISETP.GE.AND P1, PT, R2, RZ, PT ;  /* 0x000000ff0200720c */ /* 0x000fe40003f26270 */
[----:B0-----:R-:W-:Y:S02]  /*0250*/  IADD3 R17, PT, PT, R8, -0x1, RZ ;  /* 0xffffffff08117810 */ /* 0x001fe40007ffe0ff */
[----:B------:R-:W-:-:S07]  /*0260*/  IADD3 R8, PT, PT, R9, -0x1, RZ ;  /* 0xffffffff09087810 */ /* 0x000fce0007ffe0ff */
[-C--:B------:R-:W-:Y:S02]  /*0270*/  @!P4 IADD3 R0, PT, PT, R0, -R7.reuse, RZ ;  /* 0x800000070000c210 */ /* 0x080fe40007ffe0ff */
[----:B------:R-:W-:Y:S02]  /*0280*/  @!P4 IADD3 R5, PT, PT, R5, 0x1, RZ ;  /* 0x000000010505c810 */ /* 0x000fe40007ffe0ff */
[----:B------:R-:W-:-:S13]  /*0290*/  ISETP.GE.U32.AND P0, PT, R0, R7, PT ;  /* 0x000000070000720c */ /* 0x000fda0003f06070 */
[----:B------:R-:W-:-:S04]  /*02a0*/  @P0 IADD3 R5, PT, PT, R5, 0x1, RZ ;  /* 0x0000000105050810 */ /* 0x000fc80007ffe0ff */
[----:B------:R-:W-:-:S04]  /*02b0*/  MOV R24, R5 ;  /* 0x0000000500187202 */ /* 0x000fc80000000f00 */
[----:B------:R-:W-:Y:S01]  /*02c0*/  @!P1 IADD3 R24, PT, PT, -R24, RZ, RZ ;  /* 0x000000ff18189210 */ /* 0x000fe20007ffe1ff */
[----:B--2---:R-:W0:Y:S08]  /*02d0*/  F2I.FLOOR.NTZ R4, R12 ;  /* 0x0000000c00047305 */ /* 0x004e300000207100 */
[----:B---3--:R-:W1:Y:S01]  /*02e0*/  F2I.FLOOR.NTZ R3, R6 ;  /* 0x0000000600037305 */ /* 0x008e620000207100 */
[----:B0-----:R-:W-:-:S02]  /*02f0*/  ISETP.GE.AND P6, PT, R4, RZ, PT ;  /* 0x000000ff0400720c */ /* 0x001fc40003fc6270 */
[----:B------:R-:W-:Y:S02]  /*0300*/  VIADDMNMX R9, R4, 0x1, R17, PT ;  /* 0x0000000104097846 */ /* 0x000fe40003800111 */
[----:B------:R-:W-:Y:S02]  /*0310*/  VIMNMX R7, PT, PT, R17, R4, PT ;  /* 0x0000000411077248 */ /* 0x000fe40003fe0100 */
[----:B------:R-:W-:Y:S02]  /*0320*/  SEL R9, R9, RZ, P6 ;  /* 0x000000ff09097207 */ /* 0x000fe40003000000 */
[C---:B-1----:R-:W-:Y:S02]  /*0330*/  VIADDMNMX R10, R3.reuse, 0x1, R8, PT ;  /* 0x00000001030a7846 */ /* 0x042fe40003800108 */
[C---:B------:R-:W-:Y:S02]  /*0340*/  ISETP.GT.AND P2, PT, R3.reuse, RZ, PT ;  /* 0x000000ff0300720c */ /* 0x040fe40003f44270 */
[----:B------:R-:W-:-:S02]  /*0350*/  ISETP.GE.AND P5, PT, R3, RZ, PT ;  /* 0x000000ff0300720c */ /* 0x000fc40003fa6270 */
[----:B------:R-:W-:Y:S02]  /*0360*/  VIMNMX R8, PT, PT, R8, R3, PT ;  /* 0x0000000308087248 */ /* 0x000fe40003fe0100 */
[----:B------:R-:W-:Y:S02]  /*0370*/  I2FP.F32.S32 R17, R9 ;  /* 0x0000000900117245 */ /* 0x000fe40000201400 */
[----:B------:R-:W-:Y:S02]  /*0380*/  SEL R10, R10, RZ, P5 ;  /* 0x000000ff0a0a7207 */ /* 0x000fe40002800000 */
[----:B------:R-:W-:Y:S01]  /*0390*/  SEL R8, R8, RZ, P2 ;  /* 0x000000ff08087207 */ /* 0x000fe20001000000 */
[----:B------:R-:W-:Y:S01]  /*03a0*/  FADD R0, -R12, R17 ;  /* 0x000000110c007221 */ /* 0x000fe20000000100 */
[----:B------:R-:W-:Y:S02]  /*03b0*/  ISETP.GT.AND P3, PT, R4, RZ, PT ;  /* 0x000000ff0400720c */ /* 0x000fe40003f64270 */
[----:B------:R-:W-:-:S02]  /*03c0*/  I2FP.F32.S32 R3, R10 ;  /* 0x0000000a00037245 */ /* 0x000fc40000201400 */
[----:B------:R-:W-:Y:S02]  /*03d0*/  I2FP.F32.S32 R17, R8 ;  /* 0x0000000800117245 */ /* 0x000fe40000201400 */
[----:B------:R-:W-:Y:S01]  /*03e0*/  SEL R7, R7, RZ, P3 ;  /* 0x000000ff07077207 */ /* 0x000fe20001800000 */
[----:B------:R-:W-:Y:S01]  /*03f0*/  FADD R3, -R6, R3 ;  /* 0x0000000306037221 */ /* 0x000fe20000000100 */
[----:B------:R-:W-:Y:S01]  /*0400*/  ISETP.NE.AND P2, PT, R14, RZ, PT ;  /* 0x000000ff0e00720c */ /* 0x000fe20003f45270 */
[----:B------:R-:W-:Y:S01]  /*0410*/  FADD R17, R6, -R17 ;  /* 0x8000001106117221 */ /* 0x000fe20000000000 */
[----:B------:R-:W-:Y:S02]  /*0420*/  I2FP.F32.S32 R19, R7 ;  /* 0x0000000700137245 */ /* 0x000fe40000201400 */
[----:B------:R-:W-:Y:S02]  /*0430*/  ISETP.NE.AND P0, PT, R8, R10, PT ;  /* 0x0000000a0800720c */ /* 0x000fe40003f05270 */
[----:B------:R-:W-:Y:S01]  /*0440*/  ISETP.NE.AND P3, PT, R7, R9, PT ;  /* 0x000000090700720c */ /* 0x000fe20003f65270 */
[----:B------:R-:W-:Y:S01]  /*0450*/  FADD R19, R12, -R19 ;  /* 0x800000130c137221 */ /* 0x000fe20000000000 */
[----:B------:R-:W-:-:S02]  /*0460*/  FSEL R3, R3, 1, P0 ;  /* 0x3f80000003037808 */ /* 0x000fc40000000000 */
[----:B------:R-:W-:Y:S02]  /*0470*/  FSEL R17, R17, RZ, P0 ;  /* 0x000000ff11117208 */ /* 0x000fe40000000000 */
[----:B------:R-:W-:Y:S02]  /*0480*/  ISETP.GE.U32.AND P0, PT, R15, 0x4, PT ;  /* 0x000000040f00780c */ /* 0x000fe40003f06070 */
[----:B------:R-:W-:Y:S02]  /*0490*/  FSEL R0, R0, 1, P3 ;  /* 0x3f80000000007808 */ /* 0x000fe40001800000 */
[----:B------:R-:W-:Y:S02]  /*04a0*/  FSEL R12, R19, RZ, P3 ;  /* 0x000000ff130c7208 */ /* 0x000fe40001800000 */
[----:B------:R-:W-:Y:S01]  /*04b0*/  @!P2 LOP3.LUT R24, RZ, R14, RZ, 0x33, !PT ;  /* 0x0000000eff18a212 */ /* 0x000fe200078e33ff */
[-C--:B------:R-:W-:Y:S01]  /*04c0*/  FMUL R6, R3, R0.reuse ;  /* 0x0000000003067220 */ /* 0x080fe20000400000 */
[----:B------:R-:W-:Y:S01]  /*04d0*/  FMUL R2, R17, R0 ;  /* 0x0000000011027220 */ /* 0x000fe20000400000 */
[-C--:B------:R-:W-:Y:S01]  /*04e0*/  FMUL R4, R3, R12.reuse ;  /* 0x0000000c03047220 */ /* 0x080fe20000400000 */
[----:B------:R-:W-:Y:S01]  /*04f0*/  IADD3 R3, PT, PT, -R24, RZ, RZ ;  /* 0x000000ff18037210 */ /* 0x000fe20007ffe1ff */
[----:B------:R-:W-:Y:S01]  /*0500*/  FMUL R0, R17, R12 ;  /* 0x0000000c11007220 */ /* 0x000fe20000400000 */
[----:B------:R-:W-:-:S02]  /*0510*/  HFMA2 R12, -RZ, RZ, 0, 0 ;  /* 0x00000000ff0c7431 */ /* 0x000fc400000001ff */
[----:B------:R-:W-:Y:S02]  /*0520*/  IMAD R5, R24, R15, RZ ;  /* 0x0000000f18057224 */ /* 0x000fe400078e02ff */
[----:B------:R-:W-:Y:S01]  /*0530*/  IMAD R3, R14, R3, R13 ;  /* 0x000000030e037224 */ /* 0x000fe200078e020d */
[----:B------:R-:W-:Y:S06]  /*0540*/  @!P0 BRA `(.L_x_46) ;  /* 0x0000000400d08947 */ /* 0x000fec0003800000 */
[----:B------:R-:W0:Y:S01]  /*0550*/  LDC.64 R20, c[0x0][0x3a8] ;  /* 0x0000ea00ff147b82 */ /* 0x000e220000000a00 */
[----:B------:R-:W1:Y:S01]  /*0560*/  LDCU UR5, c[0x0][0x3a4] ;  /* 0x00007480ff0577ac */ /* 0x000e620008000800 */
[----:B------:R-:W-:Y:S01]  /*0570*/  IADD3 R16, PT, PT, R5, 0x2, RZ ;  /* 0x0000000205107810 */ /* 0x000fe20007ffe0ff */
[----:B------:R-:W-:Y:S01]  /*0580*/  IMAD R12, R15, R14, RZ ;  /* 0x0000000e0f0c7224 */ /* 0x000fe200078e02ff */
[----:B------:R-:W-:-:S03]  /*0590*/  IADD3 R17, PT, PT, R5, 0x3, RZ ;  /* 0x0000000305117810 */ /* 0x000fc60007ffe0ff */
[----:B------:R-:W-:Y:S01]  /*05a0*/  IMAD R41, R24, R12, R3 ;  /* 0x0000000c18297224 */ /* 0x000fe200078e0203 */
[----:B-1----:R-:W-:-:S04]  /*05b0*/  ULOP3.LUT UR4, UR5, 0x7ffffffc, URZ, 0xc0, !UPT ;  /* 0x7ffffffc05047892 */ /* 0x002fc8000f8ec0ff */
[----:B------:R-:W-:Y:S01]  /*05c0*/  UIADD3 UR4, UPT, UPT, -UR4, URZ, URZ ;  /* 0x000000ff04047290 */ /* 0x000fe2000fffe1ff */
[CC--:B0-----:R-:W-:Y:S02]  /*05d0*/  IMAD R38, R16.reuse, R20.reuse, R9 ;  /* 0x0000001410267224 */ /* 0x0c1fe400078e0209 */
[-C--:B------:R-:W-:Y:S02]  /*05e0*/  IMAD R34, R16, R20.reuse, R7 ;  /* 0x0000001410227224 */ /* 0x080fe400078e0207 */
[CC--:B------:R-:W-:Y:S01]  /*05f0*/  IMAD R36, R17.reuse, R20.reuse, R9 ;  /* 0x0000001411247224 */ /* 0x0c0fe200078e0209 */
[----:B------:R-:W-:Y:S01]  /*0600*/  MOV R40, UR4 ;  /* 0x0000000400287c02 */ /* 0x000fe20008000f00 */
[----:B------:R-:W-:Y:S02]  /*0610*/  IMAD R16, R20, UR5, RZ ;  /* 0x0000000514107c24 */ /* 0x000fe4000f8e02ff */
[-C--:B------:R-:W-:Y:S02]  /*0620*/  IMAD R17, R17, R20.reuse, R7 ;  /* 0x0000001411117224 */ /* 0x080fe400078e0207 */
[----:B------:R-:W-:-:S02]  /*0630*/  IMAD R20, R5, R20, R20 ;  /* 0x0000001405147224 */ /* 0x000fc400078e0214 */
[CC--:B------:R-:W-:Y:S02]  /*0640*/  IMAD R12, R24.reuse, R16.reuse, R9 ;  /* 0x00000010180c7224 */ /* 0x0c0fe400078e0209 */
[----:B------:R-:W-:Y:S01]  /*0650*/  IMAD R24, R24, R16, R7 ;  /* 0x0000001018187224 */ /* 0x000fe200078e0207 */
[-C--:B------:R-:W-:Y:S01]  /*0660*/  IADD3 R15, PT, PT, R9, R20.reuse, RZ ;  /* 0x00000014090f7210 */ /* 0x080fe20007ffe0ff */
[-C--:B------:R-:W-:Y:S01]  /*0670*/  IMAD R23, R17, R21.reuse, R10 ;  /* 0x0000001511177224 */ /* 0x080fe200078e020a */
[----:B------:R-:W-:Y:S01]  /*0680*/  IADD3 R16, PT, PT, R7, R20, RZ ;  /* 0x0000001407107210 */ /* 0x000fe20007ffe0ff */
[-C--:B------:R-:W-:Y:S02]  /*0690*/  IMAD R19, R17, R21.reuse, R8 ;  /* 0x0000001511137224 */ /* 0x080fe400078e0208 */
[-CC-:B------:R-:W-:Y:S02]  /*06a0*/  IMAD R39, R38, R21.reuse, R10.reuse ;  /* 0x0000001526277224 */ /* 0x180fe400078e020a */
[----:B------:R-:W-:-:S02]  /*06b0*/  IMAD R37, R36, R21, R10 ;  /* 0x0000001524257224 */ /* 0x000fc400078e020a */
[-CC-:B------:R-:W-:Y:S02]  /*06c0*/  IMAD R35, R34, R21.reuse, R10.reuse ;  /* 0x0000001522237224 */ /* 0x180fe400078e020a */
[-CC-:B------:R-:W-:Y:S02]  /*06d0*/  IMAD R17, R15, R21.reuse, R10.reuse ;  /* 0x000000150f117224 */ /* 0x180fe400078e020a */
[CC--:B------:R-:W-:Y:S02]  /*06e0*/  IMAD R22, R12.reuse, R21.reuse, R10 ;  /* 0x000000150c167224 */ /* 0x0c0fe400078e020a */
[-C--:B------:R-:W-:Y:S02]  /*06f0*/  IMAD R20, R12, R21.reuse, R8 ;  /* 0x000000150c147224 */ /* 0x080fe400078e0208 */
[-C--:B------:R-:W-:Y:S02]  /*0700*/  IMAD R18, R16, R21.reuse, R10 ;  /* 0x0000001510127224 */ /* 0x080fe400078e020a */
[----:B------:R-:W-:-:S02]  /*0710*/  IMAD R38, R38, R21, R8 ;  /* 0x0000001526267224 */ /* 0x000fc400078e0208 */
[-CC-:B------:R-:W-:Y:S02]  /*0720*/  IMAD R36, R36, R21.reuse, R8.reuse ;  /* 0x0000001524247224 */ /* 0x180fe400078e0208 */
[-CC-:B------:R-:W-:Y:S02]  /*0730*/  IMAD R34, R34, R21.reuse, R8.reuse ;  /* 0x0000001522227224 */ /* 0x180fe400078e0208 */
[-CC-:B------:R-:W-:Y:S02]  /*0740*/  IMAD R15, R15, R21.reuse, R8.reuse ;  /* 0x000000150f0f7224 */ /* 0x180fe400078e0208 */
[-C--:B------:R-:W-:Y:S02]  /*0750*/  IMAD R16, R16, R21.reuse, R8 ;  /* 0x0000001510107224 */ /* 0x080fe400078e0208 */
[CC--:B------:R-:W-:Y:S02]  /*0760*/  IMAD R12, R24.reuse, R21.reuse, R10 ;  /* 0x00000015180c7224 */ /* 0x0c0fe400078e020a */
[----:B------:R-:W-:-:S07]  /*0770*/  IMAD R21, R24, R21, R8 ;  /* 0x0000001518157224 */ /* 0x000fce00078e0208 */
.L_x_47:
[----:B0-----:R-:W0:Y:S08]  /*0780*/  LDC.64 R26, c[0x0][0x388] ;  /* 0x0000e200ff1a7b82 */ /* 0x001e300000000a00 */
[----:B------:R-:W1:Y:S01]  /*0790*/  LDC.64 R24, c[0x0][0x398] ;  /* 0x0000e600ff187b82 */ /* 0x000e620000000a00 */
[----:B0-----:R-:W-:-:S04]  /*07a0*/  IMAD.WIDE R30, R20, 0x4, R26 ;  /* 0x00000004141e7825 */ /* 0x001fc800078e021a */
[--C-:B------:R-:W-:Y:S02]  /*07b0*/  IMAD.WIDE R28, R21, 0x4, R26.reuse ;  /* 0x00000004151c7825 */ /* 0x100fe400078e021a */
[----:B------:R-:W2:Y:S02]  /*07c0*/  LDG.E R31, desc[UR6][R30.64] ;  /* 0x000000061e1f7981 */ /* 0x000ea4000c1e1900 */
[--C-:B------:R-:W-:Y:S02]  /*07d0*/  IMAD.WIDE R42, R12, 0x4, R26.reuse ;  /* 0x000000040c2a7825 */ /* 0x100fe400078e021a */
[----:B------:R-:W3:Y:S02]  /*07e0*/  LDG.E R29, desc[UR6][R28.64] ;  /* 0x000000061c1d7981 */ /* 0x000ee4000c1e1900 */
[----:B------:R-:W-:Y:S02]  /*07f0*/  IMAD.WIDE R32, R22, 0x4, R26 ;  /* 0x0000000416207825 */ /* 0x000fe400078e021a */
[----:B------:R-:W4:Y:S04]  /*0800*/  LDG.E R42, desc[UR6][R42.64] ;  /* 0x000000062a2a7981 */ /* 0x000f28000c1e1900 */
[----:B------:R-:W5:Y:S01]  /*0810*/  LDG.E R32, desc[UR6][R32.64] ;  /* 0x0000000620207981 */ /* 0x000f62000c1e1900 */
[----:B-1----:R-:W-:-:S04]  /*0820*/  IMAD.WIDE R24, R41, 0x4, R24 ;  /* 0x0000000429187825 */ /* 0x002fc800078e0218 */
[----:B--2---:R-:W-:Y:S01]  /*0830*/  FMUL R45, R4, R31 ;  /* 0x0000001f042d7220 */ /* 0x004fe20000400000 */
[----:B------:R-:W-:-:S04]  /*0840*/  IMAD.WIDE R30, R15, 0x4, R26 ;  /* 0x000000040f1e7825 */ /* 0x000fc800078e021a */
[----:B---3--:R-:W-:Y:S01]  /*0850*/  FFMA R45, R6, R29, R45 ;  /* 0x0000001d062d7223 */ /* 0x008fe2000000002d */
[----:B------:R-:W-:-:S04]  /*0860*/  IMAD.WIDE R28, R16, 0x4, R26 ;  /* 0x00000004101c7825 */ /* 0x000fc800078e021a */
[----:B----4-:R-:W-:-:S04]  /*0870*/  FFMA R45, R2, R42, R45 ;  /* 0x0000002a022d7223 */ /* 0x010fc8000000002d */
[----:B-----5:R-:W-:Y:S01]  /*0880*/  FFMA R45, R0, R32, R45 ;  /* 0x00000020002d7223 */ /* 0x020fe2000000002d */
[----:B------:R-:W-:-:S04]  /*0890*/  IMAD.WIDE R32, R18, 0x4, R26 ;  /* 0x0000000412207825 */ /* 0x000fc800078e021a */
[----:B------:R0:W-:Y:S04]  /*08a0*/  STG.E desc[UR6][R24.64], R45 ;  /* 0x0000002d18007986 */ /* 0x0001e8000c101906 */
[----:B------:R-:W2:Y:S01]  /*08b0*/  LDG.E R31, desc[UR6][R30.64] ;  /* 0x000000061e1f7981 */ /* 0x000ea2000c1e1900 */
[----:B------:R-:W-:-:S03]  /*08c0*/  IMAD.WIDE R42, R17, 0x4, R26 ;  /* 0x00000004112a7825 */ /* 0x000fc600078e021a */
[----:B------:R-:W3:Y:S04]  /*08d0*/  LDG.E R29, desc[UR6][R28.64] ;  /* 0x000000061c1d7981 */ /* 0x000ee8000c1e1900 */
[----:B------:R-:W4:Y:S04]  /*08e0*/  LDG.E R33, desc[UR6][R32.64] ;  /* 0x0000000620217981 */ /* 0x000f28000c1e1900 */
[----:B------:R-:W5:Y:S01]  /*08f0*/  LDG.E R43, desc[UR6][R42.64] ;  /* 0x000000062a2b7981 */ /* 0x000f62000c1e1900 */
[----:B0-----:R-:W-:-:S04]  /*0900*/  IMAD.WIDE R24, R14, 0x4, R24 ;  /* 0x000000040e187825 */ /* 0x001fc800078e0218 */
        /* <DEDUP_REMOVED lines=27> */
[----:B0-----:R-:W-:Y:S01]  /*0ac0*/  IMAD.WIDE R24, R14, 0x4, R24 ;  /* 0x000000040e187825 */ /* 0x001fe200078e0218 */
[----:B------:R-:W-:-:S02]  /*0ad0*/  IADD3 R40, PT, PT, R40, 0x4, RZ ;  /* 0x0000000428287810 */ /* 0x000fc40007ffe0ff */
[C---:B------:R-:W-:Y:S02]  /*0ae0*/  LEA R17, R11.reuse, R17, 0x2 ;  /* 0x000000110b117211 */ /* 0x040fe400078e10ff */
[----:B------:R-:W-:Y:S02]  /*0af0*/  ISETP.NE.AND P0, PT, R40, RZ, PT ;  /* 0x000000ff2800720c */ /* 0x000fe40003f05270 */
[C---:B------:R-:W-:Y:S02]  /*0b00*/  LEA R15, R11.reuse, R15, 0x2 ;  /* 0x0000000f0b0f7211 */ /* 0x040fe400078e10ff */
[C---:B------:R-:W-:Y:S02]  /*0b10*/  LEA R39, R11.reuse, R39, 0x2 ;  /* 0x000000270b277211 */ /* 0x040fe400078e10ff */
[C---:B------:R-:W-:Y:S02]  /*0b20*/  LEA R38, R11.reuse, R38, 0x2 ;  /* 0x000000260b267211 */ /* 0x040fe400078e10ff */
[----:B------:R-:W-:-:S02]  /*0b30*/  LEA R37, R11, R37, 0x2 ;  /* 0x000000250b257211 */ /* 0x000fc400078e10ff */
[C---:B------:R-:W-:Y:S02]  /*0b40*/  LEA R36, R11.reuse, R36, 0x2 ;  /* 0x000000240b247211 */ /* 0x040fe400078e10ff */
[C---:B------:R-:W-:Y:S02]  /*0b50*/  LEA R22, R11.reuse, R22, 0x2 ;  /* 0x000000160b167211 */ /* 0x040fe400078e10ff */
        /* <DEDUP_REMOVED lines=8> */
[----:B------:R-:W-:Y:S02]  /*0be0*/  LEA R21, R11, R21, 0x2 ;  /* 0x000000150b157211 */ /* 0x000fe400078e10ff */
[----:B------:R-:W-:Y:S01]  /*0bf0*/  LEA R41, R14, R41, 0x2 ;  /* 0x000000290e297211 */ /* 0x000fe200078e10ff */
[----:B--2---:R-:W-:-:S04]  /*0c00*/  FMUL R43, R4, R31 ;  /* 0x0000001f042b7220 */ /* 0x004fc80000400000 */
[----:B---3--:R-:W-:-:S04]  /*0c10*/  FFMA R43, R6, R29, R43 ;  /* 0x0000001d062b7223 */ /* 0x008fc8000000002b */
[----:B----4-:R-:W-:-:S04]  /*0c20*/  FFMA R43, R2, R32, R43 ;  /* 0x00000020022b7223 */ /* 0x010fc8000000002b */
[----:B-----5:R-:W-:-:S05]  /*0c30*/  FFMA R43, R0, R26, R43 ;  /* 0x0000001a002b7223 */ /* 0x020fca000000002b */
[----:B------:R0:W-:Y:S01]  /*0c40*/  STG.E desc[UR6][R24.64], R43 ;  /* 0x0000002b18007986 */ /* 0x0001e2000c101906 */
[----:B------:R-:W-:Y:S05]  /*0c50*/  @P0 BRA `(.L_x_47) ;  /* 0xfffffff800c80947 */ /* 0x000fea000383ffff */
[----:B------:R-:W1:Y:S02]  /*0c60*/  LDCU UR4, c[0x0][0x3a4] ;  /* 0x00007480ff0477ac */ /* 0x000e640008000800 */
[----:B-1----:R-:W-:-:S06]  /*0c70*/  ULOP3.LUT UR4, UR4, 0x7ffffffc, URZ, 0xc0, !UPT ;  /* 0x7ffffffc04047892 */ /* 0x002fcc000f8ec0ff */
[----:B------:R-:W-:-:S07]  /*0c80*/  MOV R12, UR4 ;  /* 0x00000004000c7c02 */ /* 0x000fce0008000f00 */
.L_x_46:
[----:B------:R-:W1:Y:S02]  /*0c90*/  LDCU UR4, c[0x0][0x3a4] ;  /* 0x00007480ff0477ac */ /* 0x000e640008000800 */
[----:B-1----:R-:W-:-:S09]  /*0ca0*/  ULOP3.LUT UP0, UR5, UR4, 0x3, URZ, 0xc0, !UPT ;  /* 0x0000000304057892 */ /* 0x002fd2000f80c0ff */
[----:B------:R-:W-:Y:S05]  /*0cb0*/  BRA.U !UP0, `(.L_x_48) ;  /* 0x0000000508307547 */ /* 0x000fea000b800000 */
[----:B------:R-:W-:Y:S02]  /*0cc0*/  UISETP.NE.AND UP0, UPT, UR5, 0x1, UPT ;  /* 0x000000010500788c */ /* 0x000fe4000bf05270 */
[----:B------:R-:W-:-:S04]  /*0cd0*/  ULOP3.LUT UR4, UR4, 0x1, URZ, 0xc0, !UPT ;  /* 0x0000000104047892 */ /* 0x000fc8000f8ec0ff */
[----:B------:R-:W-:-:S03]  /*0ce0*/  UISETP.NE.U32.AND UP1, UPT, UR4, 0x1, UPT ;  /* 0x000000010400788c */ /* 0x000fc6000bf25070 */
[----:B------:R-:W-:Y:S08]  /*0cf0*/  BRA.U !UP0, `(.L_x_49) ;  /* 0x0000000108b87547 */ /* 0x000ff0000b800000 */
[----:B------:R-:W1:Y:S01]  /*0d00*/  LDCU.64 UR4, c[0x0][0x3a8] ;  /* 0x00007500ff0477ac */ /* 0x000e620008000a00 */
[----:B------:R-:W2:Y:S01]  /*0d10*/  LDC.64 R16, c[0x0][0x388] ;  /* 0x0000e200ff107b82 */ /* 0x000ea20000000a00 */
[----:B------:R-:W-:-:S07]  /*0d20*/  IADD3 R28, PT, PT, R5, R12, RZ ;  /* 0x0000000c051c7210 */ /* 0x000fce0007ffe0ff */
[----:B------:R-:W3:Y:S01]  /*0d30*/  LDC.64 R18, c[0x0][0x398] ;  /* 0x0000e600ff127b82 */ /* 0x000ee20000000a00 */
[C---:B-1----:R-:W-:Y:S02]  /*0d40*/  IMAD R29, R28.reuse, UR4, R9 ;  /* 0x000000041c1d7c24 */ /* 0x042fe4000f8e0209 */
[----:B------:R-:W-:Y:S02]  /*0d50*/  IMAD R15, R28, UR4, R7 ;  /* 0x000000041c0f7c24 */ /* 0x000fe4000f8e0207 */
[--C-:B0-----:R-:W-:Y:S02]  /*0d60*/  IMAD R25, R29, UR5, R8.reuse ;  /* 0x000000051d197c24 */ /* 0x101fe4000f8e0208 */
[----:B------:R-:W-:Y:S02]  /*0d70*/  IMAD R21, R15, UR5, R8 ;  /* 0x000000050f157c24 */ /* 0x000fe4000f8e0208 */
[----:B--2---:R-:W-:-:S04]  /*0d80*/  IMAD.WIDE R24, R25, 0x4, R16 ;  /* 0x0000000419187825 */ /* 0x004fc800078e0210 */
[----:B------:R-:W-:Y:S02]  /*0d90*/  IMAD R23, R15, UR5, R10 ;  /* 0x000000050f177c24 */ /* 0x000fe4000f8e020a */
[--C-:B------:R-:W-:Y:S01]  /*0da0*/  IMAD.WIDE R20, R21, 0x4, R16.reuse ;  /* 0x0000000415147825 */ /* 0x100fe200078e0210 */
[----:B------:R-:W2:Y:S03]  /*0db0*/  LDG.E R25, desc[UR6][R24.64] ;  /* 0x0000000618197981 */ /* 0x000ea6000c1e1900 */
[----:B------:R-:W-:Y:S02]  /*0dc0*/  IMAD.WIDE R22, R23, 0x4, R16 ;  /* 0x0000000417167825 */ /* 0x000fe400078e0210 */
[----:B------:R-:W4:Y:S02]  /*0dd0*/  LDG.E R21, desc[UR6][R20.64] ;  /* 0x0000000614157981 */ /* 0x000f24000c1e1900 */
[----:B------:R-:W-:-:S02]  /*0de0*/  IMAD R27, R29, UR5, R10 ;  /* 0x000000051d1b7c24 */ /* 0x000fc4000f8e020a */
[----:B------:R0:W5:Y:S02]  /*0df0*/  LDG.E R22, desc[UR6][R22.64] ;  /* 0x0000000616167981 */ /* 0x000164000c1e1900 */
[----:B------:R-:W-:-:S06]  /*0e00*/  IMAD.WIDE R26, R27, 0x4, R16 ;  /* 0x000000041b1a7825 */ /* 0x000fcc00078e0210 */
[----:B------:R-:W5:Y:S01]  /*0e10*/  LDG.E R26, desc[UR6][R26.64] ;  /* 0x000000061a1a7981 */ /* 0x000f62000c1e1900 */
[----:B------:R-:W-:Y:S02]  /*0e20*/  IADD3 R29, PT, PT, R29, UR4, RZ ;  /* 0x000000041d1d7c10 */ /* 0x000fe4000fffe0ff */
[----:B------:R-:W-:-:S05]  /*0e30*/  IADD3 R15, PT, PT, R15, UR4, RZ ;  /* 0x000000040f0f7c10 */ /* 0x000fca000fffe0ff */
[----:B0-----:R-:W-:Y:S02]  /*0e40*/  IMAD R23, R15, UR5, R8 ;  /* 0x000000050f177c24 */ /* 0x001fe4000f8e0208 */
[----:B--2---:R-:W-:Y:S01]  /*0e50*/  FMUL R31, R4, R25 ;  /* 0x00000019041f7220 */ /* 0x004fe20000400000 */
[----:B------:R-:W-:-:S03]  /*0e60*/  IMAD R25, R28, R14, R3 ;  /* 0x0000000e1c197224 */ /* 0x000fc600078e0203 */
[----:B----4-:R-:W-:Y:S01]  /*0e70*/  FFMA R31, R6, R21, R31 ;  /* 0x00000015061f7223 */ /* 0x010fe2000000001f */
[----:B------:R-:W-:Y:S02]  /*0e80*/  IMAD R21, R29, UR5, R8 ;  /* 0x000000051d157c24 */ /* 0x000fe4000f8e0208 */
[----:B---3--:R-:W-:-:S04]  /*0e90*/  IMAD.WIDE R18, R25, 0x4, R18 ;  /* 0x0000000419127825 */ /* 0x008fc800078e0212 */
[----:B-----5:R-:W-:Y:S01]  /*0ea0*/  FFMA R31, R2, R22, R31 ;  /* 0x00000016021f7223 */ /* 0x020fe2000000001f */
[----:B------:R-:W-:-:S04]  /*0eb0*/  IMAD.WIDE R20, R21, 0x4, R16 ;  /* 0x0000000415147825 */ /* 0x000fc800078e0210 */
[----:B------:R-:W-:Y:S02]  /*0ec0*/  IMAD R25, R15, UR5, R10 ;  /* 0x000000050f197c24 */ /* 0x000fe4000f8e020a */
[----:B------:R-:W-:Y:S01]  /*0ed0*/  FFMA R31, R0, R26, R31 ;  /* 0x0000001a001f7223 */ /* 0x000fe2000000001f */
[----:B------:R-:W-:-:S04]  /*0ee0*/  IMAD.WIDE R22, R23, 0x4, R16 ;  /* 0x0000000417167825 */ /* 0x000fc800078e0210 */
[----:B------:R0:W-:Y:S01]  /*0ef0*/  STG.E desc[UR6][R18.64], R31 ;  /* 0x0000001f12007986 */ /* 0x0001e2000c101906 */
[----:B------:R-:W-:-:S03]  /*0f00*/  IMAD R29, R29, UR5, R10 ;  /* 0x000000051d1d7c24 */ /* 0x000fc6000f8e020a */
[----:B------:R-:W2:Y:S01]  /*0f10*/  LDG.E R21, desc[UR6][R20.64] ;  /* 0x0000000614157981 */ /* 0x000ea2000c1e1900 */
[----:B------:R-:W-:-:S03]  /*0f20*/  IMAD.WIDE R24, R25, 0x4, R16 ;  /* 0x0000000419187825 */ /* 0x000fc600078e0210 */
[----:B------:R-:W3:Y:S01]  /*0f30*/  LDG.E R23, desc[UR6][R22.64] ;  /* 0x0000000616177981 */ /* 0x000ee2000c1e1900 */
[----:B------:R-:W-:-:S03]  /*0f40*/  IMAD.WIDE R16, R29, 0x4, R16 ;  /* 0x000000041d107825 */ /* 0x000fc600078e0210 */
[----:B------:R-:W4:Y:S04]  /*0f50*/  LDG.E R24, desc[UR6][R24.64] ;  /* 0x0000000618187981 */ /* 0x000f28000c1e1900 */
[----:B------:R-:W5:Y:S01]  /*0f60*/  LDG.E R16, desc[UR6][R16.64] ;  /* 0x0000000610107981 */ /* 0x000f62000c1e1900 */
[----:B0-----:R-:W-:Y:S01]  /*0f70*/  IMAD.WIDE R18, R14, 0x4, R18 ;  /* 0x000000040e127825 */ /* 0x001fe200078e0212 */
[----:B------:R-:W-:-:S03]  /*0f80*/  IADD3 R12, PT, PT, R12, 0x2, RZ ;  /* 0x000000020c0c7810 */ /* 0x000fc60007ffe0ff */
[----:B--2---:R-:W-:-:S04]  /*0f90*/  FMUL R15, R4, R21 ;  /* 0x00000015040f7220 */ /* 0x004fc80000400000 */
[----:B---3--:R-:W-:-:S04]  /*0fa0*/  FFMA R15, R6, R23, R15 ;  /* 0x00000017060f7223 */ /* 0x008fc8000000000f */
[----:B----4-:R-:W-:-:S04]  /*0fb0*/  FFMA R15, R2, R24, R15 ;  /* 0x00000018020f7223 */ /* 0x010fc8000000000f */
[----:B-----5:R-:W-:-:S05]  /*0fc0*/  FFMA R15, R0, R16, R15 ;  /* 0x00000010000f7223 */ /* 0x020fca000000000f */
[----:B------:R1:W-:Y:S02]  /*0fd0*/  STG.E desc[UR6][R18.64], R15 ;  /* 0x0000000f12007986 */ /* 0x0003e4000c101906 */
.L_x_49:
[----:B------:R-:W-:Y:S05]  /*0fe0*/  BRA.U UP1, `(.L_x_48) ;  /* 0x0000000101647547 */ /* 0x000fea000b800000 */
[----:B------:R-:W2:Y:S01]  /*0ff0*/  LDCU.64 UR4, c[0x0][0x3a8] ;  /* 0x00007500ff0477ac */ /* 0x000ea20008000a00 */
[----:B------:R-:W3:Y:S01]  /*1000*/  LDC.64 R16, c[0x0][0x388] ;  /* 0x0000e200ff107b82 */ /* 0x000ee20000000a00 */
[----:B------:R-:W-:-:S07]  /*1010*/  IADD3 R12, PT, PT, R5, R12, RZ ;  /* 0x0000000c050c7210 */ /* 0x000fce0007ffe0ff */
[----:B------:R-:W4:Y:S01]  /*1020*/  LDC.64 R22, c[0x0][0x398] ;  /* 0x0000e600ff167b82 */ /* 0x000f220000000a00 */
[C---:B--2---:R-:W-:Y:S02]  /*1030*/  IMAD R5, R12.reuse, UR4, R9 ;  /* 0x000000040c057c24 */ /* 0x044fe4000f8e0209 */
[----:B------:R-:W-:Y:S02]  /*1040*/  IMAD R7, R12, UR4, R7 ;  /* 0x000000040c077c24 */ /* 0x000fe4000f8e0207 */
[--C-:B-1----:R-:W-:Y:S02]  /*1050*/  IMAD R19, R5, UR5, R8.reuse ;  /* 0x0000000505137c24 */ /* 0x102fe4000f8e0208 */
[----:B------:R-:W-:Y:S02]  /*1060*/  IMAD R9, R7, UR5, R8 ;  /* 0x0000000507097c24 */ /* 0x000fe4000f8e0208 */
[----:B---3--:R-:W-:-:S04]  /*1070*/  IMAD.WIDE R18, R19, 0x4, R16 ;  /* 0x0000000413127825 */ /* 0x008fc800078e0210 */
[----:B------:R-:W-:Y:S02]  /*1080*/  IMAD R21, R7, UR5, R10 ;  /* 0x0000000507157c24 */ /* 0x000fe4000f8e020a */
[----:B------:R-:W-:Y:S01]  /*1090*/  IMAD.WIDE R8, R9, 0x4, R16 ;  /* 0x0000000409087825 */ /* 0x000fe200078e0210 */
[----:B------:R-:W2:Y:S03]  /*10a0*/  LDG.E R19, desc[UR6][R18.64] ;  /* 0x0000000612137981 */ /* 0x000ea6000c1e1900 */
[----:B------:R-:W-:Y:S02]  /*10b0*/  IMAD R5, R5, UR5, R10 ;  /* 0x0000000505057c24 */ /* 0x000fe4000f8e020a */
[--C-:B------:R-:W-:Y:S01]  /*10c0*/  IMAD.WIDE R20, R21, 0x4, R16.reuse ;  /* 0x0000000415147825 */ /* 0x100fe200078e0210 */
[----:B------:R-:W3:Y:S03]  /*10d0*/  LDG.E R9, desc[UR6][R8.64] ;  /* 0x0000000608097981 */ /* 0x000ee6000c1e1900 */
[----:B------:R-:W-:-:S02]  /*10e0*/  IMAD.WIDE R16, R5, 0x4, R16 ;  /* 0x0000000405107825 */ /* 0x000fc400078e0210 */
[----:B------:R-:W5:Y:S04]  /*10f0*/  LDG.E R20, desc[UR6][R20.64] ;  /* 0x0000000614147981 */ /* 0x000f68000c1e1900 */
[----:B------:R-:W4:Y:S01]  /*1100*/  LDG.E R16, desc[UR6][R16.64] ;  /* 0x0000000610107981 */ /* 0x000f22000c1e1900 */
[----:B------:R-:W-:Y:S02]  /*1110*/  IMAD R3, R12, R14, R3 ;  /* 0x0000000e0c037224 */ /* 0x000fe400078e0203 */
[----:B--2---:R-:W-:-:S04]  /*1120*/  FMUL R5, R4, R19 ;  /* 0x0000001304057220 */ /* 0x004fc80000400000 */
[----:B---3--:R-:W-:-:S04]  /*1130*/  FFMA R5, R6, R9, R5 ;  /* 0x0000000906057223 */ /* 0x008fc80000000005 */
[----:B-----5:R-:W-:Y:S01]  /*1140*/  FFMA R5, R2, R20, R5 ;  /* 0x0000001402057223 */ /* 0x020fe20000000005 */
[----:B----4-:R-:W-:-:S04]  /*1150*/  IMAD.WIDE R2, R3, 0x4, R22 ;  /* 0x0000000403027825 */ /* 0x010fc800078e0216 */
[----:B------:R-:W-:-:S05]  /*1160*/  FFMA R5, R0, R16, R5 ;  /* 0x0000001000057223 */ /* 0x000fca0000000005 */
[----:B------:R2:W-:Y:S02]  /*1170*/  STG.E desc[UR6][R2.64], R5 ;  /* 0x0000000502007986 */ /* 0x0005e4000c101906 */
.L_x_48:
[----:B------:R-:W3:Y:S01]  /*1180*/  LDCU UR4, c[0x0][0x360] ;  /* 0x00006c00ff0477ac */ /* 0x000ee20008000800 */
[----:B------:R-:W3:Y:S01]  /*1190*/  LDC R0, c[0x0][0x370] ;  /* 0x0000dc00ff007b82 */ /* 0x000ee20000000800 */
[----:B------:R-:W4:Y:S01]  /*11a0*/  LDCU UR5, c[0x0][0x380] ;  /* 0x00007000ff0577ac */ /* 0x000f220008000800 */
[----:B---3--:R-:W-:-:S05]  /*11b0*/  IMAD R13, R0, UR4, R13 ;  /* 0x00000004000d7c24 */ /* 0x008fca000f8e020d */
[----:B----4-:R-:W-:-:S13]  /*11c0*/  ISETP.GE.AND P0, PT, R13, UR5, PT ;  /* 0x000000050d007c0c */ /* 0x010fda000bf06270 */
[----:B------:R-:W-:Y:S05]  /*11d0*/  @!P0 BRA `(.L_x_50) ;  /* 0xffffffec00c08947 */ /* 0x000fea000383ffff */
[----:B------:R-:W-:Y:S05]  /*11e0*/  EXIT ;  /* 0x000000000000794d */ /* 0x000fea0003800000 */
.L_x_51:
        /* <DEDUP_REMOVED lines=9> */
.L_x_56:


//--------------------- .nv.shared.reserved.0     --------------------------
	.section	.nv.shared.reserved.0,"aw",@nobits
	.weak		__nv_reservedSMEM_offset_0_alias
	.size		__nv_reservedSMEM_offset_0_alias, 0, 64
	.other		__nv_reservedSMEM_offset_0_alias,@"STO_CUDA_RESERVED_SHARED STV_DEFAULT"
__nv_reservedSMEM_offset_0_alias:
	.zero		0
	.zero		64


//--------------------- .nv.shared._Z23cuComputeDistanceGlobalPfiS_iiS_ --------------------------
	.section	.nv.shared._Z23cuComputeDistanceGlobalPfiS_iiS_,"aw",@nobits
	.sectionflags	@""
	.align	4
.nv.shared._Z23cuComputeDistanceGlobalPfiS_iiS_:
	.zero		3092


//--------------------- .nv.constant0._Z14cuParallelSqrtPfii --------------------------
	.section	.nv.constant0._Z14cuParallelSqrtPfii,"a",@progbits
	.sectionflags	@""
	.align	4
.nv.constant0._Z14cuParallelSqrtPfii:
	.zero		912


//--------------------- .nv.constant0._Z15cuInsertionSortPfPiiii --------------------------
	.section	.nv.constant0._Z15cuInsertionSortPfPiiii,"a",@progbits
	.sectionflags	@""
	.align	4
.nv.constant0._Z15cuInsertionSortPfPiiii:
	.zero		924


//--------------------- .nv.constant0._Z23cuComputeDistanceGlobalPfiS_iiS_ --------------------------
	.section	.nv.constant0._Z23cuComputeDistanceGlobalPfiS_iiS_,"a",@progbits
	.sectionflags	@""
	.align	4
.nv.constant0._Z23cuComputeDistanceGlobalPfiS_iiS_:
	.zero		936


//--------------------- .nv.constant0._Z26extract_with_interpolationiPfS_S_iiii --------------------------
	.section	.nv.constant0._Z26extract_with_interpolationiPfS_S_iiii,"a",@progbits
	.sectionflags	@""
	.align	4
.nv.constant0._Z26extract_with_interpolationiPfS_S_iiii:
	.zero		944


//--------------------- SYMBOLS --------------------------

	.type		.nv.reservedSmem.offset0,@object
	.size		.nv.reservedSmem.offset0,0x4
	.type		.nv.reservedSmem.cap,@object
	.size		.nv.reservedSmem.cap,0x4
